//
// Generated by NVIDIA NVVM Compiler
//
// Compiler Build ID: CL-36424714
// Cuda compilation tools, release 13.0, V13.0.88
// Based on NVVM 20.0.0
//

.version 9.0
.target sm_100
.address_size 64

	// .globl	_Z18solveFEMConstraintPfPiS_S_S_ff
.extern .func  (.param .b32 func_retval0) vprintf
(
	.param .b64 vprintf_param_0,
	.param .b64 vprintf_param_1
)
;
// F has been demoted
// FTransposeF has been demoted
// FInverseTranspose has been demoted
// FirstPiolaKirchoffTensor has been demoted
// Gradient has been demoted
// LocalIndices has been demoted
// LocalMasses has been demoted
.global .align 1 .b8 $str[2] = {10};

.visible .entry _Z18solveFEMConstraintPfPiS_S_S_ff(
	.param .u64 .ptr .align 1 _Z18solveFEMConstraintPfPiS_S_S_ff_param_0,
	.param .u64 .ptr .align 1 _Z18solveFEMConstraintPfPiS_S_S_ff_param_1,
	.param .u64 .ptr .align 1 _Z18solveFEMConstraintPfPiS_S_S_ff_param_2,
	.param .u64 .ptr .align 1 _Z18solveFEMConstraintPfPiS_S_S_ff_param_3,
	.param .u64 .ptr .align 1 _Z18solveFEMConstraintPfPiS_S_S_ff_param_4,
	.param .f32 _Z18solveFEMConstraintPfPiS_S_S_ff_param_5,
	.param .f32 _Z18solveFEMConstraintPfPiS_S_S_ff_param_6
)
{
	.reg .pred 	%p<4>;
	.reg .b32 	%r<66>;
	.reg .b32 	%f<346>;
	.reg .b64 	%rd<59>;
	// demoted variable
	.shared .align 4 .b8 F[2304];
	// demoted variable
	.shared .align 4 .b8 FTransposeF[2304];
	// demoted variable
	.shared .align 4 .b8 FInverseTranspose[2304];
	// demoted variable
	.shared .align 4 .b8 FirstPiolaKirchoffTensor[2304];
	// demoted variable
	.shared .align 4 .b8 Gradient[3072];
	// demoted variable
	.shared .align 4 .b8 LocalIndices[1024];
	// demoted variable
	.shared .align 4 .b8 LocalMasses[1024];
	ld.param.u64 	%rd1, [_Z18solveFEMConstraintPfPiS_S_S_ff_param_0];
	ld.param.u64 	%rd2, [_Z18solveFEMConstraintPfPiS_S_S_ff_param_1];
	ld.param.u64 	%rd3, [_Z18solveFEMConstraintPfPiS_S_S_ff_param_2];
	ld.param.u64 	%rd4, [_Z18solveFEMConstraintPfPiS_S_S_ff_param_3];
	ld.param.u64 	%rd5, [_Z18solveFEMConstraintPfPiS_S_S_ff_param_4];
	ld.param.f32 	%f1, [_Z18solveFEMConstraintPfPiS_S_S_ff_param_5];
	ld.param.f32 	%f2, [_Z18solveFEMConstraintPfPiS_S_S_ff_param_6];
	cvta.to.global.u64 	%rd6, %rd3;
	cvta.to.global.u64 	%rd7, %rd5;
	cvta.to.global.u64 	%rd8, %rd4;
	cvta.to.global.u64 	%rd9, %rd1;
	mov.u32 	%r1, %ctaid.x;
	mov.u32 	%r2, %ntid.x;
	mov.u32 	%r3, %tid.x;
	mad.lo.s32 	%r4, %r1, %r2, %r3;
	shl.b32 	%r5, %r4, 4;
	mov.u32 	%r6, LocalIndices;
	add.s32 	%r7, %r6, %r5;
	shl.b32 	%r8, %r4, 2;
	cvta.to.global.u64 	%rd10, %rd2;
	mul.wide.s32 	%rd11, %r8, 4;
	add.s64 	%rd12, %rd10, %rd11;
	ld.global.u32 	%r9, [%rd12];
	st.shared.u32 	[%r7], %r9;
	ld.global.u32 	%r10, [%rd12+4];
	st.shared.u32 	[%r7+4], %r10;
	ld.global.u32 	%r11, [%rd12+8];
	st.shared.u32 	[%r7+8], %r11;
	ld.global.u32 	%r12, [%rd12+12];
	st.shared.u32 	[%r7+12], %r12;
	mov.u32 	%r13, LocalMasses;
	add.s32 	%r14, %r13, %r5;
	mul.wide.s32 	%rd13, %r9, 4;
	add.s64 	%rd14, %rd6, %rd13;
	ld.global.f32 	%f3, [%rd14];
	st.shared.f32 	[%r14], %f3;
	mul.wide.s32 	%rd15, %r10, 4;
	add.s64 	%rd16, %rd6, %rd15;
	ld.global.f32 	%f4, [%rd16];
	st.shared.f32 	[%r14+4], %f4;
	mul.wide.s32 	%rd17, %r11, 4;
	add.s64 	%rd18, %rd6, %rd17;
	ld.global.f32 	%f5, [%rd18];
	st.shared.f32 	[%r14+8], %f5;
	mul.wide.s32 	%rd19, %r12, 4;
	add.s64 	%rd20, %rd6, %rd19;
	ld.global.f32 	%f6, [%rd20];
	st.shared.f32 	[%r14+12], %f6;
	mul.lo.s32 	%r15, %r9, 3;
	mul.wide.s32 	%rd21, %r15, 4;
	add.s64 	%rd22, %rd9, %rd21;
	ld.global.f32 	%f7, [%rd22];
	mul.lo.s32 	%r16, %r12, 3;
	mul.wide.s32 	%rd23, %r16, 4;
	add.s64 	%rd24, %rd9, %rd23;
	ld.global.f32 	%f8, [%rd24];
	sub.f32 	%f9, %f7, %f8;
	mul.lo.s32 	%r17, %r4, 36;
	mov.u32 	%r18, FirstPiolaKirchoffTensor;
	add.s32 	%r19, %r18, %r17;
	ld.global.f32 	%f10, [%rd22+4];
	ld.global.f32 	%f11, [%rd24+4];
	sub.f32 	%f12, %f10, %f11;
	ld.global.f32 	%f13, [%rd22+8];
	ld.global.f32 	%f14, [%rd24+8];
	sub.f32 	%f15, %f13, %f14;
	mul.lo.s32 	%r20, %r10, 3;
	mul.wide.s32 	%rd25, %r20, 4;
	add.s64 	%rd26, %rd9, %rd25;
	ld.global.f32 	%f16, [%rd26];
	sub.f32 	%f17, %f16, %f8;
	ld.global.f32 	%f18, [%rd26+4];
	sub.f32 	%f19, %f18, %f11;
	ld.global.f32 	%f20, [%rd26+8];
	sub.f32 	%f21, %f20, %f14;
	mul.lo.s32 	%r21, %r11, 3;
	mul.wide.s32 	%rd27, %r21, 4;
	add.s64 	%rd28, %rd9, %rd27;
	ld.global.f32 	%f22, [%rd28];
	sub.f32 	%f23, %f22, %f8;
	ld.global.f32 	%f24, [%rd28+4];
	sub.f32 	%f25, %f24, %f11;
	ld.global.f32 	%f26, [%rd28+8];
	sub.f32 	%f27, %f26, %f14;
	mov.u32 	%r22, F;
	add.s32 	%r23, %r22, %r17;
	mul.lo.s32 	%r24, %r4, 9;
	mul.wide.s32 	%rd29, %r24, 4;
	add.s64 	%rd30, %rd7, %rd29;
	ld.global.f32 	%f28, [%rd30];
	fma.rn.f32 	%f29, %f9, %f28, 0f00000000;
	ld.global.f32 	%f30, [%rd30+12];
	fma.rn.f32 	%f31, %f17, %f30, %f29;
	ld.global.f32 	%f32, [%rd30+24];
	fma.rn.f32 	%f33, %f23, %f32, %f31;
	st.shared.f32 	[%r23], %f33;
	ld.global.f32 	%f34, [%rd30+4];
	fma.rn.f32 	%f35, %f9, %f34, 0f00000000;
	ld.global.f32 	%f36, [%rd30+16];
	fma.rn.f32 	%f37, %f17, %f36, %f35;
	ld.global.f32 	%f38, [%rd30+28];
	fma.rn.f32 	%f39, %f23, %f38, %f37;
	st.shared.f32 	[%r23+4], %f39;
	ld.global.f32 	%f40, [%rd30+8];
	fma.rn.f32 	%f41, %f9, %f40, 0f00000000;
	ld.global.f32 	%f42, [%rd30+20];
	fma.rn.f32 	%f43, %f17, %f42, %f41;
	ld.global.f32 	%f44, [%rd30+32];
	fma.rn.f32 	%f45, %f23, %f44, %f43;
	st.shared.f32 	[%r23+8], %f45;
	fma.rn.f32 	%f46, %f12, %f28, 0f00000000;
	fma.rn.f32 	%f47, %f19, %f30, %f46;
	fma.rn.f32 	%f48, %f25, %f32, %f47;
	st.shared.f32 	[%r23+12], %f48;
	fma.rn.f32 	%f49, %f12, %f34, 0f00000000;
	fma.rn.f32 	%f50, %f19, %f36, %f49;
	fma.rn.f32 	%f51, %f25, %f38, %f50;
	st.shared.f32 	[%r23+16], %f51;
	fma.rn.f32 	%f52, %f12, %f40, 0f00000000;
	fma.rn.f32 	%f53, %f19, %f42, %f52;
	fma.rn.f32 	%f54, %f25, %f44, %f53;
	st.shared.f32 	[%r23+20], %f54;
	fma.rn.f32 	%f55, %f15, %f28, 0f00000000;
	fma.rn.f32 	%f56, %f21, %f30, %f55;
	fma.rn.f32 	%f57, %f27, %f32, %f56;
	st.shared.f32 	[%r23+24], %f57;
	fma.rn.f32 	%f58, %f15, %f34, 0f00000000;
	fma.rn.f32 	%f59, %f21, %f36, %f58;
	fma.rn.f32 	%f60, %f27, %f38, %f59;
	st.shared.f32 	[%r23+28], %f60;
	fma.rn.f32 	%f61, %f15, %f40, 0f00000000;
	fma.rn.f32 	%f62, %f21, %f42, %f61;
	fma.rn.f32 	%f63, %f27, %f44, %f62;
	st.shared.f32 	[%r23+32], %f63;
	mul.f32 	%f64, %f51, %f63;
	mul.f32 	%f65, %f60, %f54;
	sub.f32 	%f66, %f64, %f65;
	mov.u32 	%r25, FInverseTranspose;
	add.s32 	%r26, %r25, %r17;
	mul.f32 	%f67, %f48, %f63;
	mul.f32 	%f68, %f57, %f54;
	sub.f32 	%f69, %f67, %f68;
	neg.f32 	%f70, %f69;
	mul.f32 	%f71, %f48, %f60;
	mul.f32 	%f72, %f57, %f51;
	sub.f32 	%f73, %f71, %f72;
	mul.f32 	%f74, %f39, %f63;
	mul.f32 	%f75, %f60, %f45;
	sub.f32 	%f76, %f74, %f75;
	neg.f32 	%f77, %f76;
	mul.f32 	%f78, %f33, %f63;
	mul.f32 	%f79, %f57, %f45;
	sub.f32 	%f80, %f78, %f79;
	mul.f32 	%f81, %f33, %f60;
	mul.f32 	%f82, %f57, %f39;
	sub.f32 	%f83, %f81, %f82;
	neg.f32 	%f84, %f83;
	mul.f32 	%f85, %f39, %f54;
	mul.f32 	%f86, %f51, %f45;
	sub.f32 	%f87, %f85, %f86;
	mul.f32 	%f88, %f33, %f54;
	mul.f32 	%f89, %f48, %f45;
	sub.f32 	%f90, %f88, %f89;
	neg.f32 	%f91, %f90;
	mul.f32 	%f92, %f33, %f51;
	mul.f32 	%f93, %f48, %f39;
	sub.f32 	%f94, %f92, %f93;
	mul.f32 	%f95, %f33, %f66;
	mul.f32 	%f96, %f39, %f69;
	sub.f32 	%f97, %f95, %f96;
	fma.rn.f32 	%f98, %f45, %f73, %f97;
	div.rn.f32 	%f99, %f66, %f98;
	st.shared.f32 	[%r26], %f99;
	div.rn.f32 	%f100, %f70, %f98;
	st.shared.f32 	[%r26+4], %f100;
	div.rn.f32 	%f101, %f73, %f98;
	st.shared.f32 	[%r26+8], %f101;
	div.rn.f32 	%f102, %f77, %f98;
	st.shared.f32 	[%r26+12], %f102;
	div.rn.f32 	%f103, %f80, %f98;
	st.shared.f32 	[%r26+16], %f103;
	div.rn.f32 	%f104, %f84, %f98;
	st.shared.f32 	[%r26+20], %f104;
	div.rn.f32 	%f105, %f87, %f98;
	st.shared.f32 	[%r26+24], %f105;
	div.rn.f32 	%f106, %f91, %f98;
	st.shared.f32 	[%r26+28], %f106;
	div.rn.f32 	%f107, %f94, %f98;
	st.shared.f32 	[%r26+32], %f107;
	mov.u32 	%r27, FTransposeF;
	add.s32 	%r28, %r27, %r17;
	fma.rn.f32 	%f108, %f33, %f33, 0f00000000;
	fma.rn.f32 	%f109, %f48, %f48, %f108;
	fma.rn.f32 	%f110, %f57, %f57, %f109;
	fma.rn.f32 	%f111, %f33, %f39, 0f00000000;
	fma.rn.f32 	%f112, %f48, %f51, %f111;
	fma.rn.f32 	%f113, %f57, %f60, %f112;
	fma.rn.f32 	%f114, %f33, %f45, 0f00000000;
	fma.rn.f32 	%f115, %f48, %f54, %f114;
	fma.rn.f32 	%f116, %f57, %f63, %f115;
	fma.rn.f32 	%f117, %f39, %f39, 0f00000000;
	fma.rn.f32 	%f118, %f51, %f51, %f117;
	fma.rn.f32 	%f119, %f60, %f60, %f118;
	fma.rn.f32 	%f120, %f39, %f45, 0f00000000;
	fma.rn.f32 	%f121, %f51, %f54, %f120;
	fma.rn.f32 	%f122, %f60, %f63, %f121;
	fma.rn.f32 	%f123, %f45, %f45, 0f00000000;
	fma.rn.f32 	%f124, %f54, %f54, %f123;
	fma.rn.f32 	%f125, %f63, %f63, %f124;
	add.f32 	%f126, %f110, %f119;
	add.f32 	%f127, %f126, %f125;
	mul.f32 	%f128, %f119, %f125;
	mul.f32 	%f129, %f122, %f122;
	sub.f32 	%f130, %f128, %f129;
	mul.f32 	%f131, %f110, %f130;
	mul.f32 	%f132, %f113, %f125;
	mul.f32 	%f133, %f122, %f116;
	sub.f32 	%f134, %f132, %f133;
	mul.f32 	%f135, %f113, %f134;
	sub.f32 	%f136, %f131, %f135;
	mul.f32 	%f137, %f113, %f122;
	mul.f32 	%f138, %f119, %f116;
	sub.f32 	%f139, %f137, %f138;
	fma.rn.f32 	%f140, %f116, %f139, %f136;
	mul.f32 	%f141, %f2, %f33;
	mul.f32 	%f142, %f2, %f39;
	mul.f32 	%f143, %f2, %f45;
	mul.f32 	%f144, %f2, %f48;
	mul.f32 	%f145, %f2, %f51;
	mul.f32 	%f146, %f2, %f54;
	mul.f32 	%f147, %f2, %f57;
	mul.f32 	%f148, %f2, %f60;
	mul.f32 	%f149, %f2, %f63;
	mul.f32 	%f150, %f2, %f99;
	sub.f32 	%f151, %f141, %f150;
	mul.f32 	%f152, %f2, %f100;
	sub.f32 	%f153, %f142, %f152;
	mul.f32 	%f154, %f2, %f101;
	sub.f32 	%f155, %f143, %f154;
	mul.f32 	%f156, %f2, %f102;
	sub.f32 	%f157, %f144, %f156;
	mul.f32 	%f158, %f2, %f103;
	sub.f32 	%f159, %f145, %f158;
	mul.f32 	%f160, %f2, %f104;
	sub.f32 	%f161, %f146, %f160;
	mul.f32 	%f162, %f2, %f105;
	sub.f32 	%f163, %f147, %f162;
	mul.f32 	%f164, %f2, %f106;
	sub.f32 	%f165, %f148, %f164;
	mul.f32 	%f166, %f2, %f107;
	sub.f32 	%f167, %f149, %f166;
	setp.lt.f32 	%p1, %f140, 0f00800000;
	mul.f32 	%f168, %f140, 0f4B000000;
	selp.f32 	%f169, %f168, %f140, %p1;
	selp.f32 	%f170, 0fC1B80000, 0f00000000, %p1;
	mov.b32 	%r29, %f169;
	add.s32 	%r30, %r29, -1059760811;
	and.b32  	%r31, %r30, -8388608;
	sub.s32 	%r32, %r29, %r31;
	mov.b32 	%f171, %r32;
	cvt.rn.f32.s32 	%f172, %r31;
	fma.rn.f32 	%f173, %f172, 0f34000000, %f170;
	add.f32 	%f174, %f171, 0fBF800000;
	fma.rn.f32 	%f175, %f174, 0fBE055027, 0f3E1039F6;
	fma.rn.f32 	%f176, %f175, %f174, 0fBDF8CDCC;
	fma.rn.f32 	%f177, %f176, %f174, 0f3E0F2955;
	fma.rn.f32 	%f178, %f177, %f174, 0fBE2AD8B9;
	fma.rn.f32 	%f179, %f178, %f174, 0f3E4CED0B;
	fma.rn.f32 	%f180, %f179, %f174, 0fBE7FFF22;
	fma.rn.f32 	%f181, %f180, %f174, 0f3EAAAA78;
	fma.rn.f32 	%f182, %f181, %f174, 0fBF000000;
	mul.f32 	%f183, %f174, %f182;
	fma.rn.f32 	%f184, %f183, %f174, %f174;
	fma.rn.f32 	%f185, %f173, 0f3F317218, %f184;
	setp.gt.u32 	%p2, %r29, 2139095039;
	fma.rn.f32 	%f186, %f169, 0f7F800000, 0f7F800000;
	selp.f32 	%f187, %f186, %f185, %p2;
	setp.eq.f32 	%p3, %f169, 0f00000000;
	selp.f32 	%f188, 0fFF800000, %f187, %p3;
	mul.f32 	%f189, %f1, %f188;
	mul.f32 	%f190, %f189, 0f3F000000;
	fma.rn.f32 	%f191, %f190, %f99, %f151;
	st.shared.f32 	[%r19], %f191;
	fma.rn.f32 	%f192, %f190, %f100, %f153;
	st.shared.f32 	[%r19+4], %f192;
	fma.rn.f32 	%f193, %f190, %f101, %f155;
	st.shared.f32 	[%r19+8], %f193;
	fma.rn.f32 	%f194, %f190, %f102, %f157;
	st.shared.f32 	[%r19+12], %f194;
	fma.rn.f32 	%f195, %f190, %f103, %f159;
	st.shared.f32 	[%r19+16], %f195;
	fma.rn.f32 	%f196, %f190, %f104, %f161;
	st.shared.f32 	[%r19+20], %f196;
	fma.rn.f32 	%f197, %f190, %f105, %f163;
	st.shared.f32 	[%r19+24], %f197;
	fma.rn.f32 	%f198, %f190, %f106, %f165;
	st.shared.f32 	[%r19+28], %f198;
	fma.rn.f32 	%f199, %f190, %f107, %f167;
	st.shared.f32 	[%r19+32], %f199;
	mul.wide.s32 	%rd31, %r4, 4;
	add.s64 	%rd32, %rd8, %rd31;
	ld.global.f32 	%f200, [%rd32];
	mul.f32 	%f201, %f2, 0f3F000000;
	sub.f32 	%f202, %f127, %f188;
	add.f32 	%f203, %f202, 0fC0400000;
	mul.f32 	%f204, %f201, %f203;
	mul.f32 	%f205, %f1, 0f3E000000;
	mul.f32 	%f206, %f188, %f188;
	fma.rn.f32 	%f207, %f205, %f206, %f204;
	mov.u32 	%r33, Gradient;
	mad.lo.s32 	%r34, %r4, 48, %r33;
	mul.lo.s32 	%r35, %r4, 3;
	mul.wide.s32 	%rd33, %r35, 4;
	add.s64 	%rd34, %rd7, %rd33;
	ld.global.f32 	%f208, [%rd34];
	ld.global.f32 	%f209, [%rd34+4];
	ld.global.f32 	%f210, [%rd34+8];
	ld.global.f32 	%f211, [%rd34+12];
	ld.global.f32 	%f212, [%rd34+16];
	ld.global.f32 	%f213, [%rd34+20];
	ld.global.f32 	%f214, [%rd34+24];
	ld.global.f32 	%f215, [%rd34+28];
	ld.global.f32 	%f216, [%rd34+32];
	mul.f32 	%f217, %f200, %f208;
	mul.f32 	%f218, %f200, %f209;
	mul.f32 	%f219, %f200, %f210;
	mul.f32 	%f220, %f200, %f211;
	mul.f32 	%f221, %f200, %f212;
	mul.f32 	%f222, %f200, %f213;
	mul.f32 	%f223, %f200, %f214;
	mul.f32 	%f224, %f200, %f215;
	mul.f32 	%f225, %f200, %f216;
	fma.rn.f32 	%f226, %f217, %f191, 0f00000000;
	fma.rn.f32 	%f227, %f218, %f194, %f226;
	fma.rn.f32 	%f228, %f219, %f197, %f227;
	st.shared.f32 	[%r28], %f228;
	fma.rn.f32 	%f229, %f217, %f192, 0f00000000;
	fma.rn.f32 	%f230, %f218, %f195, %f229;
	fma.rn.f32 	%f231, %f219, %f198, %f230;
	st.shared.f32 	[%r28+12], %f231;
	fma.rn.f32 	%f232, %f217, %f193, 0f00000000;
	fma.rn.f32 	%f233, %f218, %f196, %f232;
	fma.rn.f32 	%f234, %f219, %f199, %f233;
	st.shared.f32 	[%r28+24], %f234;
	fma.rn.f32 	%f235, %f220, %f191, 0f00000000;
	fma.rn.f32 	%f236, %f221, %f194, %f235;
	fma.rn.f32 	%f237, %f222, %f197, %f236;
	st.shared.f32 	[%r28+4], %f237;
	fma.rn.f32 	%f238, %f220, %f192, 0f00000000;
	fma.rn.f32 	%f239, %f221, %f195, %f238;
	fma.rn.f32 	%f240, %f222, %f198, %f239;
	st.shared.f32 	[%r28+16], %f240;
	fma.rn.f32 	%f241, %f220, %f193, 0f00000000;
	fma.rn.f32 	%f242, %f221, %f196, %f241;
	fma.rn.f32 	%f243, %f222, %f199, %f242;
	st.shared.f32 	[%r28+28], %f243;
	fma.rn.f32 	%f244, %f223, %f191, 0f00000000;
	fma.rn.f32 	%f245, %f224, %f194, %f244;
	fma.rn.f32 	%f246, %f225, %f197, %f245;
	st.shared.f32 	[%r28+8], %f246;
	fma.rn.f32 	%f247, %f223, %f192, 0f00000000;
	fma.rn.f32 	%f248, %f224, %f195, %f247;
	fma.rn.f32 	%f249, %f225, %f198, %f248;
	st.shared.f32 	[%r28+20], %f249;
	fma.rn.f32 	%f250, %f223, %f193, 0f00000000;
	fma.rn.f32 	%f251, %f224, %f196, %f250;
	fma.rn.f32 	%f252, %f225, %f199, %f251;
	st.shared.f32 	[%r28+32], %f252;
	st.shared.f32 	[%r34], %f228;
	st.shared.f32 	[%r34+4], %f237;
	st.shared.f32 	[%r34+8], %f246;
	st.shared.f32 	[%r34+16], %f231;
	st.shared.f32 	[%r34+20], %f240;
	st.shared.f32 	[%r34+24], %f249;
	st.shared.f32 	[%r34+32], %f234;
	st.shared.f32 	[%r34+36], %f243;
	st.shared.f32 	[%r34+40], %f252;
	add.f32 	%f253, %f228, 0f00000000;
	add.f32 	%f254, %f253, %f237;
	add.f32 	%f255, %f254, %f246;
	neg.f32 	%f256, %f255;
	st.shared.f32 	[%r34+12], %f256;
	add.f32 	%f257, %f231, 0f00000000;
	add.f32 	%f258, %f257, %f240;
	add.f32 	%f259, %f258, %f249;
	neg.f32 	%f260, %f259;
	st.shared.f32 	[%r34+28], %f260;
	add.f32 	%f261, %f234, 0f00000000;
	add.f32 	%f262, %f261, %f243;
	add.f32 	%f263, %f262, %f252;
	neg.f32 	%f264, %f263;
	st.shared.f32 	[%r34+44], %f264;
	mul.f32 	%f265, %f231, %f231;
	fma.rn.f32 	%f266, %f228, %f228, %f265;
	fma.rn.f32 	%f267, %f234, %f234, %f266;
	sqrt.rn.f32 	%f268, %f267;
	fma.rn.f32 	%f269, %f3, %f268, 0f00000000;
	mul.f32 	%f270, %f240, %f240;
	fma.rn.f32 	%f271, %f237, %f237, %f270;
	fma.rn.f32 	%f272, %f243, %f243, %f271;
	sqrt.rn.f32 	%f273, %f272;
	fma.rn.f32 	%f274, %f4, %f273, %f269;
	mul.f32 	%f275, %f249, %f249;
	fma.rn.f32 	%f276, %f246, %f246, %f275;
	fma.rn.f32 	%f277, %f252, %f252, %f276;
	sqrt.rn.f32 	%f278, %f277;
	fma.rn.f32 	%f279, %f5, %f278, %f274;
	mul.f32 	%f280, %f259, %f259;
	fma.rn.f32 	%f281, %f255, %f255, %f280;
	fma.rn.f32 	%f282, %f263, %f263, %f281;
	sqrt.rn.f32 	%f283, %f282;
	fma.rn.f32 	%f284, %f6, %f283, %f279;
	neg.f32 	%f285, %f207;
	mul.f32 	%f286, %f200, %f285;
	div.rn.f32 	%f287, %f286, %f284;
	mul.f32 	%f288, %f287, %f3;
	mul.f32 	%f289, %f288, %f228;
	atom.global.add.f32 	%f290, [%rd22], %f289;
	ld.shared.u32 	%r36, [%r7];
	mul.lo.s32 	%r37, %r36, 3;
	mul.wide.s32 	%rd35, %r37, 4;
	add.s64 	%rd36, %rd9, %rd35;
	ld.shared.f32 	%f291, [%r14];
	mul.f32 	%f292, %f287, %f291;
	ld.shared.f32 	%f293, [%r34+16];
	mul.f32 	%f294, %f292, %f293;
	atom.global.add.f32 	%f295, [%rd36+4], %f294;
	ld.shared.u32 	%r38, [%r7];
	mul.lo.s32 	%r39, %r38, 3;
	mul.wide.s32 	%rd37, %r39, 4;
	add.s64 	%rd38, %rd9, %rd37;
	ld.shared.f32 	%f296, [%r14];
	mul.f32 	%f297, %f287, %f296;
	ld.shared.f32 	%f298, [%r34+32];
	mul.f32 	%f299, %f297, %f298;
	atom.global.add.f32 	%f300, [%rd38+8], %f299;
	mov.u64 	%rd39, $str;
	cvta.global.u64 	%rd40, %rd39;
	{ // callseq 0, 0
	.param .b64 param0;
	st.param.b64 	[param0], %rd40;
	.param .b64 param1;
	st.param.b64 	[param1], 0;
	.param .b32 retval0;
	call.uni (retval0), 
	vprintf, 
	(
	param0, 
	param1
	);
	ld.param.b32 	%r40, [retval0];
	} // callseq 0
	ld.shared.u32 	%r42, [%r7+4];
	mul.lo.s32 	%r43, %r42, 3;
	mul.wide.s32 	%rd41, %r43, 4;
	add.s64 	%rd42, %rd9, %rd41;
	ld.shared.f32 	%f301, [%r14+4];
	mul.f32 	%f302, %f287, %f301;
	ld.shared.f32 	%f303, [%r34+4];
	mul.f32 	%f304, %f302, %f303;
	atom.global.add.f32 	%f305, [%rd42], %f304;
	ld.shared.u32 	%r44, [%r7+4];
	mul.lo.s32 	%r45, %r44, 3;
	mul.wide.s32 	%rd43, %r45, 4;
	add.s64 	%rd44, %rd9, %rd43;
	ld.shared.f32 	%f306, [%r14+4];
	mul.f32 	%f307, %f287, %f306;
	ld.shared.f32 	%f308, [%r34+20];
	mul.f32 	%f309, %f307, %f308;
	atom.global.add.f32 	%f310, [%rd44+4], %f309;
	ld.shared.u32 	%r46, [%r7+4];
	mul.lo.s32 	%r47, %r46, 3;
	mul.wide.s32 	%rd45, %r47, 4;
	add.s64 	%rd46, %rd9, %rd45;
	ld.shared.f32 	%f311, [%r14+4];
	mul.f32 	%f312, %f287, %f311;
	ld.shared.f32 	%f313, [%r34+36];
	mul.f32 	%f314, %f312, %f313;
	atom.global.add.f32 	%f315, [%rd46+8], %f314;
	{ // callseq 1, 0
	.param .b64 param0;
	st.param.b64 	[param0], %rd40;
	.param .b64 param1;
	st.param.b64 	[param1], 0;
	.param .b32 retval0;
	call.uni (retval0), 
	vprintf, 
	(
	param0, 
	param1
	);
	ld.param.b32 	%r48, [retval0];
	} // callseq 1
	ld.shared.u32 	%r50, [%r7+8];
	mul.lo.s32 	%r51, %r50, 3;
	mul.wide.s32 	%rd47, %r51, 4;
	add.s64 	%rd48, %rd9, %rd47;
	ld.shared.f32 	%f316, [%r14+8];
	mul.f32 	%f317, %f287, %f316;
	ld.shared.f32 	%f318, [%r34+8];
	mul.f32 	%f319, %f317, %f318;
	atom.global.add.f32 	%f320, [%rd48], %f319;
	ld.shared.u32 	%r52, [%r7+8];
	mul.lo.s32 	%r53, %r52, 3;
	mul.wide.s32 	%rd49, %r53, 4;
	add.s64 	%rd50, %rd9, %rd49;
	ld.shared.f32 	%f321, [%r14+8];
	mul.f32 	%f322, %f287, %f321;
	ld.shared.f32 	%f323, [%r34+24];
	mul.f32 	%f324, %f322, %f323;
	atom.global.add.f32 	%f325, [%rd50+4], %f324;
	ld.shared.u32 	%r54, [%r7+8];
	mul.lo.s32 	%r55, %r54, 3;
	mul.wide.s32 	%rd51, %r55, 4;
	add.s64 	%rd52, %rd9, %rd51;
	ld.shared.f32 	%f326, [%r14+8];
	mul.f32 	%f327, %f287, %f326;
	ld.shared.f32 	%f328, [%r34+40];
	mul.f32 	%f329, %f327, %f328;
	atom.global.add.f32 	%f330, [%rd52+8], %f329;
	{ // callseq 2, 0
	.param .b64 param0;
	st.param.b64 	[param0], %rd40;
	.param .b64 param1;
	st.param.b64 	[param1], 0;
	.param .b32 retval0;
	call.uni (retval0), 
	vprintf, 
	(
	param0, 
	param1
	);
	ld.param.b32 	%r56, [retval0];
	} // callseq 2
	ld.shared.u32 	%r58, [%r7+12];
	mul.lo.s32 	%r59, %r58, 3;
	mul.wide.s32 	%rd53, %r59, 4;
	add.s64 	%rd54, %rd9, %rd53;
	ld.shared.f32 	%f331, [%r14+12];
	mul.f32 	%f332, %f287, %f331;
	ld.shared.f32 	%f333, [%r34+12];
	mul.f32 	%f334, %f332, %f333;
	atom.global.add.f32 	%f335, [%rd54], %f334;
	ld.shared.u32 	%r60, [%r7+12];
	mul.lo.s32 	%r61, %r60, 3;
	mul.wide.s32 	%rd55, %r61, 4;
	add.s64 	%rd56, %rd9, %rd55;
	ld.shared.f32 	%f336, [%r14+12];
	mul.f32 	%f337, %f287, %f336;
	ld.shared.f32 	%f338, [%r34+28];
	mul.f32 	%f339, %f337, %f338;
	atom.global.add.f32 	%f340, [%rd56+4], %f339;
	ld.shared.u32 	%r62, [%r7+12];
	mul.lo.s32 	%r63, %r62, 3;
	mul.wide.s32 	%rd57, %r63, 4;
	add.s64 	%rd58, %rd9, %rd57;
	ld.shared.f32 	%f341, [%r14+12];
	mul.f32 	%f342, %f287, %f341;
	ld.shared.f32 	%f343, [%r34+44];
	mul.f32 	%f344, %f342, %f343;
	atom.global.add.f32 	%f345, [%rd58+8], %f344;
	{ // callseq 3, 0
	.param .b64 param0;
	st.param.b64 	[param0], %rd40;
	.param .b64 param1;
	st.param.b64 	[param1], 0;
	.param .b32 retval0;
	call.uni (retval0), 
	vprintf, 
	(
	param0, 
	param1
	);
	ld.param.b32 	%r64, [retval0];
	} // callseq 3
	ret;

}


// ===== COMPILED SASS (sm_100) =====

	.target	sm_100

	.elftype	@"ET_EXEC"


//--------------------- .note.nv.tkinfo           --------------------------
	.section	.note.nv.tkinfo,"",@"SHT_NOTE"
	.sectionflags	@"SHF_NOTE_NV_TKINFO"
	.tkinfo
        /*0018*/ 	.word	0x00000002
        /*0030*/ 	.string	""
        /*0030*/ 	.string	"ptxas"
        /*0030*/ 	.string	"Cuda compilation tools, release 13.0, V13.0.88"
        /*0030*/ 	.string	"Build cuda_13.0.r13.0/compiler.36424714_0"
        /*0030*/ 	.string	"-arch sm_100 -m 64 "



//--------------------- .note.nv.cuinfo           --------------------------
	.section	.note.nv.cuinfo,"",@"SHT_NOTE"
	.sectionflags	@"SHF_NOTE_NV_CUINFO"
        /*0018*/ 	.short	0x0002
        /*001a*/ 	.short	0x0064
        /*001c*/ 	.short	0x0082
	.zero		2


//--------------------- .nv.info                  --------------------------
	.section	.nv.info,"",@"SHT_CUDA_INFO"
	.align	4


	//----- nvinfo : EIATTR_REGCOUNT
	.align		4
        /*0000*/ 	.byte	0x04, 0x2f
        /*0002*/ 	.short	(.L_2 - .L_1)
	.align		4
.L_1:
        /*0004*/ 	.word	index@(_Z18solveFEMConstraintPfPiS_S_S_ff)
        /*0008*/ 	.word	0x00000037


	//----- nvinfo : EIATTR_FRAME_SIZE
	.align		4
.L_2:
        /*000c*/ 	.byte	0x04, 0x11
        /*000e*/ 	.short	(.L_4 - .L_3)
	.align		4
.L_3:
        /*0010*/ 	.word	index@($__internal_1_$__cuda_sm3x_div_rn_noftz_f32_slowpath)
        /*0014*/ 	.word	0x00000000


	//----- nvinfo : EIATTR_FRAME_SIZE
	.align		4
.L_4:
        /*0018*/ 	.byte	0x04, 0x11
        /*001a*/ 	.short	(.L_6 - .L_5)
	.align		4
.L_5:
        /*001c*/ 	.word	index@($__internal_0_$__cuda_sm20_sqrt_rn_f32_slowpath)
        /*0020*/ 	.word	0x00000000


	//----- nvinfo : EIATTR_FRAME_SIZE
	.align		4
.L_6:
        /*0024*/ 	.byte	0x04, 0x11
        /*0026*/ 	.short	(.L_8 - .L_7)
	.align		4
.L_7:
        /*0028*/ 	.word	index@(_Z18solveFEMConstraintPfPiS_S_S_ff)
        /*002c*/ 	.word	0x00000000


	//----- nvinfo : EIATTR_MIN_STACK_SIZE
	.align		4
.L_8:
        /*0030*/ 	.byte	0x04, 0x12
        /*0032*/ 	.short	(.L_10 - .L_9)
	.align		4
.L_9:
        /*0034*/ 	.word	index@(_Z18solveFEMConstraintPfPiS_S_S_ff)
        /*0038*/ 	.word	0x00000000
.L_10:


//--------------------- .nv.compat                --------------------------
	.section	.nv.compat,"",@"SHT_CUDA_COMPAT_INFO"
	.align	4
        /*0000*/ 	.byte	0x02, 0x09, 0x00, 0x00, 0x02, 0x02, 0x01, 0x00, 0x02, 0x05, 0x05, 0x00, 0x03, 0x07, 0x01, 0x01
        /*0010*/ 	.byte	0x02, 0x03, 0x00, 0x00, 0x02, 0x06, 0x01, 0x00, 0x04, 0x0b, 0x08, 0x00, 0x01, 0x00, 0x00, 0x00
        /*0020*/ 	.byte	0x00, 0x00, 0x00, 0x00


//--------------------- .nv.info._Z18solveFEMConstraintPfPiS_S_S_ff --------------------------
	.section	.nv.info._Z18solveFEMConstraintPfPiS_S_S_ff,"",@"SHT_CUDA_INFO"
	.sectionflags	@""
	.align	4


	//----- nvinfo : EIATTR_CUDA_API_VERSION
	.align		4
        /*0000*/ 	.byte	0x04, 0x37
        /*0002*/ 	.short	(.L_12 - .L_11)
.L_11:
        /*0004*/ 	.word	0x00000082


	//----- nvinfo : EIATTR_KPARAM_INFO
	.align		4
.L_12:
        /*0008*/ 	.byte	0x04, 0x17
        /*000a*/ 	.short	(.L_14 - .L_13)
.L_13:
        /*000c*/ 	.word	0x00000000
        /*0010*/ 	.short	0x0006
        /*0012*/ 	.short	0x002c
        /*0014*/ 	.byte	0x00, 0xf0, 0x11, 0x00


	//----- nvinfo : EIATTR_KPARAM_INFO
	.align		4
.L_14:
        /*0018*/ 	.byte	0x04, 0x17
        /*001a*/ 	.short	(.L_16 - .L_15)
.L_15:
        /*001c*/ 	.word	0x00000000
        /*0020*/ 	.short	0x0005
        /*0022*/ 	.short	0x0028
        /*0024*/ 	.byte	0x00, 0xf0, 0x11, 0x00


	//----- nvinfo : EIATTR_KPARAM_INFO
	.align		4
.L_16:
        /*0028*/ 	.byte	0x04, 0x17
        /*002a*/ 	.short	(.L_18 - .L_17)
.L_17:
        /*002c*/ 	.word	0x00000000
        /*0030*/ 	.short	0x0004
        /*0032*/ 	.short	0x0020
        /*0034*/ 	.byte	0x00, 0xf5, 0x21, 0x00


	//----- nvinfo : EIATTR_KPARAM_INFO
	.align		4
.L_18:
        /*0038*/ 	.byte	0x04, 0x17
        /*003a*/ 	.short	(.L_20 - .L_19)
.L_19:
        /*003c*/ 	.word	0x00000000
        /*0040*/ 	.short	0x0003
        /*0042*/ 	.short	0x0018
        /*0044*/ 	.byte	0x00, 0xf5, 0x21, 0x00


	//----- nvinfo : EIATTR_KPARAM_INFO
	.align		4
.L_20:
        /*0048*/ 	.byte	0x04, 0x17
        /*004a*/ 	.short	(.L_22 - .L_21)
.L_21:
        /*004c*/ 	.word	0x00000000
        /*0050*/ 	.short	0x0002
        /*0052*/ 	.short	0x0010
        /*0054*/ 	.byte	0x00, 0xf5, 0x21, 0x00


	//----- nvinfo : EIATTR_KPARAM_INFO
	.align		4
.L_22:
        /*0058*/ 	.byte	0x04, 0x17
        /*005a*/ 	.short	(.L_24 - .L_23)
.L_23:
        /*005c*/ 	.word	0x00000000
        /*0060*/ 	.short	0x0001
        /*0062*/ 	.short	0x0008
        /*0064*/ 	.byte	0x00, 0xf5, 0x21, 0x00


	//----- nvinfo : EIATTR_KPARAM_INFO
	.align		4
.L_24:
        /*0068*/ 	.byte	0x04, 0x17
        /*006a*/ 	.short	(.L_26 - .L_25)
.L_25:
        /*006c*/ 	.word	0x00000000
        /*0070*/ 	.short	0x0000
        /*0072*/ 	.short	0x0000
        /*0074*/ 	.byte	0x00, 0xf5, 0x21, 0x00


	//----- nvinfo : EIATTR_SPARSE_MMA_MASK
	.align		4
.L_26:
        /*0078*/ 	.byte	0x03, 0x50
        /*007a*/ 	.short	0x0000


	//----- nvinfo : EIATTR_MAXREG_COUNT
	.align		4
        /*007c*/ 	.byte	0x03, 0x1b
        /*007e*/ 	.short	0x00ff


	//----- nvinfo : EIATTR_EXTERNS
	.align		4
        /*0080*/ 	.byte	0x04, 0x0f
        /*0082*/ 	.short	(.L_28 - .L_27)


	//   ....[0]....
	.align		4
.L_27:
        /*0084*/ 	.word	index@(vprintf)


	//----- nvinfo : EIATTR_MERCURY_ISA_VERSION
	.align		4
.L_28:
        /*0088*/ 	.byte	0x03, 0x5f
        /*008a*/ 	.short	0x0101


	//----- nvinfo : EIATTR_VRC_CTA_INIT_COUNT
	.align		4
        /*008c*/ 	.byte	0x02, 0x4a
	.zero		1
	.zero		1


	//----- nvinfo : EIATTR_SYSCALL_OFFSETS
	.align		4
        /*0090*/ 	.byte	0x04, 0x46
        /*0092*/ 	.short	(.L_30 - .L_29)


	//   ....[0]....
.L_29:
        /*0094*/ 	.word	0x00002460


	//   ....[1]....
        /*0098*/ 	.word	0x000025c0


	//   ....[2]....
        /*009c*/ 	.word	0x00002720


	//   ....[3]....
        /*00a0*/ 	.word	0x00002880


	//----- nvinfo : EIATTR_EXIT_INSTR_OFFSETS
	.align		4
.L_30:
        /*00a4*/ 	.byte	0x04, 0x1c
        /*00a6*/ 	.short	(.L_32 - .L_31)


	//   ....[0]....
.L_31:
        /*00a8*/ 	.word	0x00002890


	//----- nvinfo : EIATTR_CRS_STACK_SIZE
	.align		4
.L_32:
        /*00ac*/ 	.byte	0x04, 0x1e
        /*00ae*/ 	.short	(.L_34 - .L_33)
.L_33:
        /*00b0*/ 	.word	0x00000000


	//----- nvinfo : EIATTR_CBANK_PARAM_SIZE
	.align		4
.L_34:
        /*00b4*/ 	.byte	0x03, 0x19
        /*00b6*/ 	.short	0x0030


	//----- nvinfo : EIATTR_PARAM_CBANK
	.align		4
        /*00b8*/ 	.byte	0x04, 0x0a
        /*00ba*/ 	.short	(.L_36 - .L_35)
	.align		4
.L_35:
        /*00bc*/ 	.word	index@(.nv.constant0._Z18solveFEMConstraintPfPiS_S_S_ff)
        /*00c0*/ 	.short	0x0380
        /*00c2*/ 	.short	0x0030


	//----- nvinfo : EIATTR_SW_WAR
	.align		4
.L_36:
        /*00c4*/ 	.byte	0x04, 0x36
        /*00c6*/ 	.short	(.L_38 - .L_37)
.L_37:
        /*00c8*/ 	.word	0x00000008
.L_38:


//--------------------- .nv.callgraph             --------------------------
	.section	.nv.callgraph,"",@"SHT_CUDA_CALLGRAPH"
	.align	4
	.sectionentsize	8
	.align		4
        /*0000*/ 	.word	0x00000000
	.align		4
        /*0004*/ 	.word	0xffffffff
	.align		4
        /*0008*/ 	.word	index@(_Z18solveFEMConstraintPfPiS_S_S_ff)
	.align		4
        /*000c*/ 	.word	index@(vprintf)
	.align		4
        /*0010*/ 	.word	0x00000000
	.align		4
        /*0014*/ 	.word	0xfffffffe
	.align		4
        /*0018*/ 	.word	0x00000000
	.align		4
        /*001c*/ 	.word	0xfffffffd
	.align		4
        /*0020*/ 	.word	0x00000000
	.align		4
        /*0024*/ 	.word	0xfffffffc


//--------------------- .nv.constant4             --------------------------
	.section	.nv.constant4,"a",@progbits
	.align	8
	.align		8
.nv.constant4:
        /*0000*/ 	.dword	vprintf
	.align		8
        /*0008*/ 	.dword	$str


//--------------------- .text._Z18solveFEMConstraintPfPiS_S_S_ff --------------------------
	.section	.text._Z18solveFEMConstraintPfPiS_S_S_ff,"ax",@progbits
	.align	128
        .global         _Z18solveFEMConstraintPfPiS_S_S_ff
        .type           _Z18solveFEMConstraintPfPiS_S_S_ff,@function
        .size           _Z18solveFEMConstraintPfPiS_S_S_ff,(.L_x_50 - _Z18solveFEMConstraintPfPiS_S_S_ff)
        .other          _Z18solveFEMConstraintPfPiS_S_S_ff,@"STO_CUDA_ENTRY STV_DEFAULT"
_Z18solveFEMConstraintPfPiS_S_S_ff:
.text._Z18solveFEMConstraintPfPiS_S_S_ff:
[----:B------:R-:W0:Y:S01]  /*0000*/  LDC R1, c[0x0][0x37c] ;  /* 0x0000df00ff017b82 */ /* 0x000e220000000800 */
[----:B------:R-:W1:Y:S07]  /*0010*/  S2R R0, SR_TID.X ;  /* 0x0000000000007919 */ /* 0x000e6e0000002100 */
[----:B------:R-:W1:Y:S01]  /*0020*/  S2UR UR4, SR_CTAID.X ;  /* 0x00000000000479c3 */ /* 0x000e620000002500 */
[----:B------:R-:W2:Y:S07]  /*0030*/  LDCU.64 UR36, c[0x0][0x358] ;  /* 0x00006b00ff2477ac */ /* 0x000eae0008000a00 */
[----:B------:R-:W1:Y:S08]  /*0040*/  LDC R29, c[0x0][0x360] ;  /* 0x0000d800ff1d7b82 */ /* 0x000e700000000800 */
[----:B------:R-:W3:Y:S08]  /*0050*/  LDC.64 R4, c[0x0][0x388] ;  /* 0x0000e200ff047b82 */ /* 0x000ef00000000a00 */
[----:B------:R-:W4:Y:S01]  /*0060*/  LDC.64 R20, c[0x0][0x380] ;  /* 0x0000e000ff147b82 */ /* 0x000f220000000a00 */
[----:B-1----:R-:W-:-:S07]  /*0070*/  IMAD R29, R29, UR4, R0 ;  /* 0x000000041d1d7c24 */ /* 0x002fce000f8e0200 */
[----:B------:R-:W1:Y:S01]  /*0080*/  LDC.64 R26, c[0x0][0x3a0] ;  /* 0x0000e800ff1a7b82 */ /* 0x000e620000000a00 */
[----:B------:R-:W-:-:S07]  /*0090*/  SHF.L.U32 R3, R29, 0x2, RZ ;  /* 0x000000021d037819 */ /* 0x000fce00000006ff */
[----:B------:R-:W5:Y:S01]  /*00a0*/  LDC.64 R22, c[0x0][0x390] ;  /* 0x0000e400ff167b82 */ /* 0x000f620000000a00 */
[----:B---3--:R-:W-:-:S05]  /*00b0*/  IMAD.WIDE R4, R3, 0x4, R4 ;  /* 0x0000000403047825 */ /* 0x008fca00078e0204 */
[----:B--2---:R-:W2:Y:S04]  /*00c0*/  LDG.E R19, desc[UR36][R4.64+0xc] ;  /* 0x00000c2404137981 */ /* 0x004ea8000c1e1900 */
[----:B------:R-:W3:Y:S04]  /*00d0*/  LDG.E R16, desc[UR36][R4.64] ;  /* 0x0000002404107981 */ /* 0x000ee8000c1e1900 */
[----:B------:R-:W5:Y:S04]  /*00e0*/  LDG.E R17, desc[UR36][R4.64+0x4] ;  /* 0x0000042404117981 */ /* 0x000f68000c1e1900 */
[----:B------:R0:W5:Y:S02]  /*00f0*/  LDG.E R18, desc[UR36][R4.64+0x8] ;  /* 0x0000082404127981 */ /* 0x000164000c1e1900 */
[----:B0-----:R-:W-:-:S05]  /*0100*/  LEA R5, R29, R29, 0x3 ;  /* 0x0000001d1d057211 */ /* 0x001fca00078e18ff */
[----:B-1----:R-:W-:-:S05]  /*0110*/  IMAD.WIDE R26, R5, 0x4, R26 ;  /* 0x00000004051a7825 */ /* 0x002fca00078e021a */
[----:B------:R-:W5:Y:S04]  /*0120*/  LDG.E R28, desc[UR36][R26.64] ;  /* 0x000000241a1c7981 */ /* 0x000f68000c1e1900 */
[----:B------:R-:W5:Y:S04]  /*0130*/  LDG.E R35, desc[UR36][R26.64+0xc] ;  /* 0x00000c241a237981 */ /* 0x000f68000c1e1900 */
[----:B------:R-:W5:Y:S04]  /*0140*/  LDG.E R30, desc[UR36][R26.64+0x4] ;  /* 0x000004241a1e7981 */ /* 0x000f68000c1e1900 */
[----:B------:R-:W5:Y:S04]  /*0150*/  LDG.E R0, desc[UR36][R26.64+0x8] ;  /* 0x000008241a007981 */ /* 0x000f68000c1e1900 */
[----:B------:R-:W5:Y:S04]  /*0160*/  LDG.E R34, desc[UR36][R26.64+0x14] ;  /* 0x000014241a227981 */ /* 0x000f68000c1e1900 */
[----:B------:R-:W5:Y:S04]  /*0170*/  LDG.E R32, desc[UR36][R26.64+0x10] ;  /* 0x000010241a207981 */ /* 0x000f68000c1e1900 */
[----:B------:R-:W5:Y:S04]  /*0180*/  LDG.E R8, desc[UR36][R26.64+0x18] ;  /* 0x000018241a087981 */ /* 0x000f68000c1e1900 */
[----:B------:R-:W5:Y:S04]  /*0190*/  LDG.E R12, desc[UR36][R26.64+0x20] ;  /* 0x000020241a0c7981 */ /* 0x000f68000c1e1900 */
[----:B------:R-:W5:Y:S01]  /*01a0*/  LDG.E R31, desc[UR36][R26.64+0x1c] ;  /* 0x00001c241a1f7981 */ /* 0x000f62000c1e1900 */
[----:B--2---:R-:W-:-:S02]  /*01b0*/  LEA R7, R19, R19, 0x1 ;  /* 0x0000001313077211 */ /* 0x004fc400078e08ff */
[----:B---3--:R-:W-:-:S03]  /*01c0*/  LEA R3, R16, R16, 0x1 ;  /* 0x0000001010037211 */ /* 0x008fc600078e08ff */
[----:B----4-:R-:W-:Y:S01]  /*01d0*/  IMAD.WIDE R6, R7, 0x4, R20 ;  /* 0x0000000407067825 */ /* 0x010fe200078e0214 */
[----:B-----5:R-:W-:-:S03]  /*01e0*/  LEA R15, R17, R17, 0x1 ;  /* 0x00000011110f7211 */ /* 0x020fc600078e08ff */
[--C-:B------:R-:W-:Y:S01]  /*01f0*/  IMAD.WIDE R2, R3, 0x4, R20.reuse ;  /* 0x0000000403027825 */ /* 0x100fe200078e0214 */
[----:B------:R-:W2:Y:S01]  /*0200*/  LDG.E R13, desc[UR36][R6.64] ;  /* 0x00000024060d7981 */ /* 0x000ea2000c1e1900 */
[----:B------:R-:W-:Y:S02]  /*0210*/  LEA R9, R18, R18, 0x1 ;  /* 0x0000001212097211 */ /* 0x000fe400078e08ff */
[--C-:B------:R-:W-:Y:S01]  /*0220*/  IMAD.WIDE R14, R15, 0x4, R20.reuse ;  /* 0x000000040f0e7825 */ /* 0x100fe200078e0214 */
[----:B------:R-:W2:Y:S03]  /*0230*/  LDG.E R36, desc[UR36][R2.64] ;  /* 0x0000002402247981 */ /* 0x000ea6000c1e1900 */
[----:B------:R-:W-:Y:S01]  /*0240*/  IMAD.WIDE R20, R9, 0x4, R20 ;  /* 0x0000000409147825 */ /* 0x000fe200078e0214 */
[----:B------:R-:W3:Y:S04]  /*0250*/  LDG.E R11, desc[UR36][R6.64+0x4] ;  /* 0x00000424060b7981 */ /* 0x000ee8000c1e1900 */
[----:B------:R-:W3:Y:S04]  /*0260*/  LDG.E R42, desc[UR36][R14.64+0x4] ;  /* 0x000004240e2a7981 */ /* 0x000ee8000c1e1900 */
[----:B------:R-:W4:Y:S04]  /*0270*/  LDG.E R46, desc[UR36][R20.64+0x4] ;  /* 0x00000424142e7981 */ /* 0x000f28000c1e1900 */
[----:B------:R-:W5:Y:S04]  /*0280*/  LDG.E R40, desc[UR36][R14.64] ;  /* 0x000000240e287981 */ /* 0x000f68000c1e1900 */
[----:B------:R-:W5:Y:S04]  /*0290*/  LDG.E R44, desc[UR36][R20.64] ;  /* 0x00000024142c7981 */ /* 0x000f68000c1e1900 */
[----:B------:R-:W5:Y:S04]  /*02a0*/  LDG.E R38, desc[UR36][R2.64+0x4] ;  /* 0x0000042402267981 */ /* 0x000f68000c1e1900 */
[----:B------:R-:W5:Y:S04]  /*02b0*/  LDG.E R10, desc[UR36][R6.64+0x8] ;  /* 0x00000824060a7981 */ /* 0x000f68000c1e1900 */
[----:B------:R-:W5:Y:S04]  /*02c0*/  LDG.E R33, desc[UR36][R2.64+0x8] ;  /* 0x0000082402217981 */ /* 0x000f68000c1e1900 */
[----:B------:R0:W5:Y:S04]  /*02d0*/  LDG.E R45, desc[UR36][R14.64+0x8] ;  /* 0x000008240e2d7981 */ /* 0x000168000c1e1900 */
[----:B------:R1:W5:Y:S01]  /*02e0*/  LDG.E R39, desc[UR36][R20.64+0x8] ;  /* 0x0000082414277981 */ /* 0x000362000c1e1900 */
[----:B------:R-:W-:-:S04]  /*02f0*/  IMAD.WIDE R24, R16, 0x4, R22 ;  /* 0x0000000410187825 */ /* 0x000fc800078e0216 */
[--C-:B0-----:R-:W-:Y:S01]  /*0300*/  IMAD.WIDE R14, R17, 0x4, R22.reuse ;  /* 0x00000004110e7825 */ /* 0x101fe200078e0216 */
[----:B------:R-:W5:Y:S03]  /*0310*/  LDG.E R4, desc[UR36][R24.64] ;  /* 0x0000002418047981 */ /* 0x000f66000c1e1900 */
[--C-:B-1----:R-:W-:Y:S01]  /*0320*/  IMAD.WIDE R20, R18, 0x4, R22.reuse ;  /* 0x0000000412147825 */ /* 0x102fe200078e0216 */
[----:B------:R0:W5:Y:S03]  /*0330*/  LDG.E R5, desc[UR36][R14.64] ;  /* 0x000000240e057981 */ /* 0x000166000c1e1900 */
[----:B------:R-:W-:Y:S01]  /*0340*/  IMAD.WIDE R22, R19, 0x4, R22 ;  /* 0x0000000413167825 */ /* 0x000fe200078e0216 */
[----:B------:R1:W5:Y:S04]  /*0350*/  LDG.E R6, desc[UR36][R20.64] ;  /* 0x0000002414067981 */ /* 0x000368000c1e1900 */
[----:B------:R1:W5:Y:S01]  /*0360*/  LDG.E R7, desc[UR36][R22.64] ;  /* 0x0000002416077981 */ /* 0x000362000c1e1900 */
[----:B------:R-:W-:Y:S01]  /*0370*/  BSSY.RECONVERGENT B0, `(.L_x_0) ;  /* 0x0000061000007945 */ /* 0x000fe20003800200 */
[----:B--2---:R-:W-:-:S04]  /*0380*/  FADD R9, R36, -R13 ;  /* 0x8000000d24097221 */ /* 0x004fc80000000000 */
[-C--:B0-----:R-:W-:Y:S01]  /*0390*/  FFMA R14, R9, R28.reuse, RZ ;  /* 0x0000001c090e7223 */ /* 0x081fe200000000ff */
[C---:B---3--:R-:W-:Y:S01]  /*03a0*/  FADD R27, -R11.reuse, R42 ;  /* 0x0000002a0b1b7221 */ /* 0x048fe20000000100 */
[----:B----4-:R-:W-:Y:S01]  /*03b0*/  FADD R41, -R11, R46 ;  /* 0x0000002e0b297221 */ /* 0x010fe20000000100 */
[C---:B-----5:R-:W-:Y:S01]  /*03c0*/  FADD R43, -R13.reuse, R40 ;  /* 0x000000280d2b7221 */ /* 0x060fe20000000100 */
[----:B------:R-:W-:Y:S01]  /*03d0*/  FADD R37, -R13, R44 ;  /* 0x0000002c0d257221 */ /* 0x000fe20000000100 */
[----:B------:R-:W-:Y:S02]  /*03e0*/  FADD R11, R38, -R11 ;  /* 0x8000000b260b7221 */ /* 0x000fe40000000000 */
[----:B------:R-:W-:Y:S02]  /*03f0*/  FFMA R15, R43, R35, R14 ;  /* 0x000000232b0f7223 */ /* 0x000fe4000000000e */
[----:B-1----:R-:W-:Y:S01]  /*0400*/  FFMA R20, R11, R28, RZ ;  /* 0x0000001c0b147223 */ /* 0x002fe200000000ff */
[----:B------:R-:W-:Y:S01]  /*0410*/  FADD R13, R33, -R10 ;  /* 0x8000000a210d7221 */ /* 0x000fe20000000000 */
[C---:B------:R-:W-:Y:S01]  /*0420*/  FFMA R14, R11.reuse, R30, RZ ;  /* 0x0000001e0b0e7223 */ /* 0x040fe200000000ff */
[----:B------:R-:W-:Y:S01]  /*0430*/  FFMA R11, R11, R0, RZ ;  /* 0x000000000b0b7223 */ /* 0x000fe200000000ff */
[C---:B------:R-:W-:Y:S01]  /*0440*/  FADD R45, -R10.reuse, R45 ;  /* 0x0000002d0a2d7221 */ /* 0x040fe20000000100 */
[----:B------:R-:W-:Y:S01]  /*0450*/  FFMA R28, R13, R28, RZ ;  /* 0x0000001c0d1c7223 */ /* 0x000fe200000000ff */
[----:B------:R-:W-:Y:S01]  /*0460*/  FADD R39, -R10, R39 ;  /* 0x000000270a277221 */ /* 0x000fe20000000100 */
[----:B------:R-:W-:-:S02]  /*0470*/  FFMA R10, R9, R30, RZ ;  /* 0x0000001e090a7223 */ /* 0x000fc400000000ff */
[-C--:B------:R-:W-:Y:S01]  /*0480*/  FFMA R22, R45, R35.reuse, R28 ;  /* 0x000000232d167223 */ /* 0x080fe2000000001c */
[C---:B------:R-:W-:Y:S01]  /*0490*/  FFMA R30, R13.reuse, R30, RZ ;  /* 0x0000001e0d1e7223 */ /* 0x040fe200000000ff */
[----:B------:R-:W-:Y:S01]  /*04a0*/  FFMA R13, R13, R0, RZ ;  /* 0x000000000d0d7223 */ /* 0x000fe200000000ff */
[C---:B------:R-:W-:Y:S01]  /*04b0*/  FFMA R28, R27.reuse, R34, R11 ;  /* 0x000000221b1c7223 */ /* 0x040fe2000000000b */
[----:B------:R-:W-:Y:S01]  /*04c0*/  FFMA R21, R27, R35, R20 ;  /* 0x000000231b157223 */ /* 0x000fe20000000014 */
[-C--:B------:R-:W-:Y:S01]  /*04d0*/  FFMA R10, R43, R32.reuse, R10 ;  /* 0x000000202b0a7223 */ /* 0x080fe2000000000a */
[-C--:B------:R-:W-:Y:S01]  /*04e0*/  FFMA R20, R27, R32.reuse, R14 ;  /* 0x000000201b147223 */ /* 0x080fe2000000000e */
[C---:B------:R-:W-:Y:S01]  /*04f0*/  FFMA R32, R45.reuse, R32, R30 ;  /* 0x000000202d207223 */ /* 0x040fe2000000001e */
[----:B------:R-:W-:Y:S01]  /*0500*/  FFMA R13, R45, R34, R13 ;  /* 0x000000222d0d7223 */ /* 0x000fe2000000000d */
[----:B------:R-:W-:Y:S01]  /*0510*/  FFMA R30, R39, R8, R22 ;  /* 0x00000008271e7223 */ /* 0x000fe20000000016 */
[----:B------:R-:W-:Y:S01]  /*0520*/  FFMA R28, R41, R12, R28 ;  /* 0x0000000c291c7223 */ /* 0x000fe2000000001c */
[----:B------:R-:W-:Y:S01]  /*0530*/  FFMA R9, R9, R0, RZ ;  /* 0x0000000009097223 */ /* 0x000fe200000000ff */
[CC--:B------:R-:W-:Y:S01]  /*0540*/  FFMA R27, R39.reuse, R31.reuse, R32 ;  /* 0x0000001f271b7223 */ /* 0x0c0fe20000000020 */
[----:B------:R-:W-:Y:S01]  /*0550*/  FFMA R26, R39, R12, R13 ;  /* 0x0000000c271a7223 */ /* 0x000fe2000000000d */
[----:B------:R-:W-:Y:S01]  /*0560*/  FFMA R24, R41, R8, R21 ;  /* 0x0000000829187223 */ /* 0x000fe20000000015 */
[C---:B------:R-:W-:Y:S01]  /*0570*/  FMUL R11, R28.reuse, R30 ;  /* 0x0000001e1c0b7220 */ /* 0x040fe20000400000 */
[----:B------:R-:W-:Y:S01]  /*0580*/  FFMA R0, R43, R34, R9 ;  /* 0x000000222b007223 */ /* 0x000fe20000000009 */
[-C--:B------:R-:W-:Y:S01]  /*0590*/  FFMA R25, R41, R31.reuse, R20 ;  /* 0x0000001f29197223 */ /* 0x080fe20000000014 */
[C---:B------:R-:W-:Y:S01]  /*05a0*/  FFMA R9, R37.reuse, R31, R10 ;  /* 0x0000001f25097223 */ /* 0x040fe2000000000a */
[-C--:B------:R-:W-:Y:S01]  /*05b0*/  FMUL R20, R28, R27.reuse ;  /* 0x0000001b1c147220 */ /* 0x080fe20000400000 */
[C---:B------:R-:W-:Y:S01]  /*05c0*/  FFMA R10, R24.reuse, R26, -R11 ;  /* 0x0000001a180a7223 */ /* 0x040fe2000000080b */
[----:B------:R-:W0:Y:S01]  /*05d0*/  S2R R14, SR_CgaCtaId ;  /* 0x00000000000e7919 */ /* 0x000e220000008800 */
[----:B------:R-:W-:Y:S01]  /*05e0*/  FFMA R8, R37, R8, R15 ;  /* 0x0000000825087223 */ /* 0x000fe2000000000f */
[C---:B------:R-:W-:Y:S01]  /*05f0*/  FMUL R11, R25.reuse, R30 ;  /* 0x0000001e190b7220 */ /* 0x040fe20000400000 */
[----:B------:R-:W-:Y:S01]  /*0600*/  FFMA R13, R25, R26, -R20 ;  /* 0x0000001a190d7223 */ /* 0x000fe20000000814 */
[----:B------:R-:W-:Y:S01]  /*0610*/  FMUL R15, R9, R10 ;  /* 0x0000000a090f7220 */ /* 0x000fe20000400000 */
[----:B------:R-:W-:Y:S01]  /*0620*/  FFMA R0, R37, R12, R0 ;  /* 0x0000000c25007223 */ /* 0x000fe20000000000 */
[----:B------:R-:W-:-:S02]  /*0630*/  FFMA R11, R24, R27, -R11 ;  /* 0x0000001b180b7223 */ /* 0x000fc4000000080b */
[----:B------:R-:W-:-:S04]  /*0640*/  FFMA R15, R8, R13, -R15 ;  /* 0x0000000d080f7223 */ /* 0x000fc8000000080f */
[----:B------:R-:W-:-:S04]  /*0650*/  FFMA R33, R0, R11, R15 ;  /* 0x0000000b00217223 */ /* 0x000fc8000000000f */
[----:B------:R-:W1:Y:S01]  /*0660*/  MUFU.RCP R32, R33 ;  /* 0x0000002100207308 */ /* 0x000e620000001000 */
[----:B------:R-:W-:-:S04]  /*0670*/  MOV R15, 0x400 ;  /* 0x00000400000f7802 */ /* 0x000fc80000000f00 */
[C---:B------:R-:W-:Y:S02]  /*0680*/  IADD3 R21, PT, PT, R15.reuse, 0x3000, RZ ;  /* 0x000030000f157810 */ /* 0x040fe40007ffe0ff */
[C---:B------:R-:W-:Y:S02]  /*0690*/  IADD3 R23, PT, PT, R15.reuse, 0x3400, RZ ;  /* 0x000034000f177810 */ /* 0x040fe40007ffe0ff */
[----:B------:R-:W-:Y:S01]  /*06a0*/  IADD3 R31, PT, PT, R15, 0x1b00, RZ ;  /* 0x00001b000f1f7810 */ /* 0x000fe20007ffe0ff */
[----:B------:R-:W2:Y:S01]  /*06b0*/  FCHK P0, R13, R33 ;  /* 0x000000210d007302 */ /* 0x000ea20000000000 */
[C---:B0-----:R-:W-:Y:S01]  /*06c0*/  LEA R12, R14.reuse, R21, 0x18 ;  /* 0x000000150e0c7211 */ /* 0x041fe200078ec0ff */
[----:B-1----:R-:W-:Y:S01]  /*06d0*/  FFMA R35, -R33, R32, 1 ;  /* 0x3f80000021237423 */ /* 0x002fe20000000120 */
[----:B------:R-:W-:Y:S02]  /*06e0*/  IADD3 R21, PT, PT, R15, 0x1200, RZ ;  /* 0x000012000f157810 */ /* 0x000fe40007ffe0ff */
[----:B------:R-:W-:Y:S01]  /*06f0*/  LEA R22, R14, R23, 0x18 ;  /* 0x000000170e167211 */ /* 0x000fe200078ec0ff */
[----:B------:R-:W-:Y:S01]  /*0700*/  FFMA R32, R32, R35, R32 ;  /* 0x0000002320207223 */ /* 0x000fe20000000020 */
[----:B------:R-:W-:-:S02]  /*0710*/  LEA R23, R29, R12, 0x4 ;  /* 0x0000000c1d177211 */ /* 0x000fc400078e20ff */
[C---:B------:R-:W-:Y:S02]  /*0720*/  LEA R20, R14.reuse, R15, 0x18 ;  /* 0x0000000f0e147211 */ /* 0x040fe400078ec0ff */
[C---:B------:R-:W-:Y:S02]  /*0730*/  LEA R12, R14.reuse, R31, 0x18 ;  /* 0x0000001f0e0c7211 */ /* 0x040fe400078ec0ff */
[----:B------:R-:W-:Y:S01]  /*0740*/  LEA R14, R14, R21, 0x18 ;  /* 0x000000150e0e7211 */ /* 0x000fe200078ec0ff */
[----:B------:R-:W-:Y:S01]  /*0750*/  FFMA R21, R13, R32, RZ ;  /* 0x000000200d157223 */ /* 0x000fe200000000ff */
[----:B------:R0:W-:Y:S01]  /*0760*/  STS.128 [R23], R16 ;  /* 0x0000001017007388 */ /* 0x0001e20000000c00 */
[C---:B------:R-:W-:Y:S01]  /*0770*/  LEA R22, R29.reuse, R22, 0x4 ;  /* 0x000000161d167211 */ /* 0x040fe200078e20ff */
[C---:B------:R-:W-:Y:S02]  /*0780*/  IMAD R15, R29.reuse, 0x24, R20 ;  /* 0x000000241d0f7824 */ /* 0x040fe400078e0214 */
[C---:B------:R-:W-:Y:S01]  /*0790*/  FMUL R35, R0.reuse, R25 ;  /* 0x0000001900237220 */ /* 0x040fe20000400000 */
[----:B------:R-:W-:Y:S01]  /*07a0*/  FMUL R37, R0, R24 ;  /* 0x0000001800257220 */ /* 0x000fe20000400000 */
[----:B------:R-:W-:Y:S01]  /*07b0*/  IMAD R31, R29, 0x24, R14 ;  /* 0x000000241d1f7824 */ /* 0x000fe200078e020e */
[----:B------:R-:W-:Y:S01]  /*07c0*/  STS.128 [R22], R4 ;  /* 0x0000000416007388 */ /* 0x000fe20000000c00 */
[----:B0-----:R-:W-:Y:S01]  /*07d0*/  FFMA R16, -R33, R21, R13 ;  /* 0x0000001521107223 */ /* 0x001fe2000000010d */
[----:B------:R-:W-:Y:S01]  /*07e0*/  FMUL R17, R9, R30 ;  /* 0x0000001e09117220 */ /* 0x000fe20000400000 */
[----:B------:R-:W-:-:S02]  /*07f0*/  IMAD R19, R29, 0x24, R12 ;  /* 0x000000241d137824 */ /* 0x000fc400078e020c */
[----:B------:R-:W-:Y:S01]  /*0800*/  FFMA R32, R32, R16, R21 ;  /* 0x0000001020207223 */ /* 0x000fe20000000015 */
[CC--:B------:R-:W-:Y:S01]  /*0810*/  FMUL R16, R0.reuse, R27.reuse ;  /* 0x0000001b00107220 */ /* 0x0c0fe20000400000 */
[C---:B------:R-:W-:Y:S01]  /*0820*/  FMUL R12, R9.reuse, R24 ;  /* 0x00000018090c7220 */ /* 0x040fe20000400000 */
[----:B------:R-:W-:Y:S01]  /*0830*/  FMUL R21, R0, R30 ;  /* 0x0000001e00157220 */ /* 0x000fe20000400000 */
[C---:B------:R-:W-:Y:S01]  /*0840*/  FFMA R14, R8.reuse, R27, -R17 ;  /* 0x0000001b080e7223 */ /* 0x040fe20000000811 */
[----:B------:R-:W-:Y:S01]  /*0850*/  STS [R15], R8 ;  /* 0x000000080f007388 */ /* 0x000fe20000000800 */
[-C--:B------:R-:W-:Y:S01]  /*0860*/  FFMA R17, R9, R26.reuse, -R16 ;  /* 0x0000001a09117223 */ /* 0x080fe20000000810 */
[C---:B------:R-:W-:Y:S01]  /*0870*/  FFMA R12, R8.reuse, R25, -R12 ;  /* 0x00000019080c7223 */ /* 0x040fe2000000080c */
[C---:B------:R-:W-:Y:S01]  /*0880*/  FFMA R18, R8.reuse, R26, -R21 ;  /* 0x0000001a08127223 */ /* 0x040fe20000000815 */
[----:B------:R-:W-:Y:S01]  /*0890*/  STS [R15+0xc], R24 ;  /* 0x00000c180f007388 */ /* 0x000fe20000000800 */
[----:B------:R-:W-:-:S03]  /*08a0*/  FFMA R16, R8, R28, -R37 ;  /* 0x0000001c08107223 */ /* 0x000fc60000000825 */
[----:B------:R-:W-:Y:S04]  /*08b0*/  STS [R15+0x18], R30 ;  /* 0x0000181e0f007388 */ /* 0x000fe80000000800 */
[----:B------:R-:W-:Y:S04]  /*08c0*/  STS [R15+0x4], R9 ;  /* 0x000004090f007388 */ /* 0x000fe80000000800 */
[----:B------:R-:W-:Y:S04]  /*08d0*/  STS [R15+0x10], R25 ;  /* 0x000010190f007388 */ /* 0x000fe80000000800 */
[----:B------:R-:W-:Y:S04]  /*08e0*/  STS [R15+0x1c], R27 ;  /* 0x00001c1b0f007388 */ /* 0x000fe80000000800 */
[----:B------:R-:W-:Y:S04]  /*08f0*/  STS [R15+0x8], R0 ;  /* 0x000008000f007388 */ /* 0x000fe80000000800 */
[----:B------:R-:W-:Y:S04]  /*0900*/  STS [R15+0x14], R28 ;  /* 0x0000141c0f007388 */ /* 0x000fe80000000800 */
[----:B------:R0:W-:Y:S02]  /*0910*/  STS [R15+0x20], R26 ;  /* 0x0000201a0f007388 */ /* 0x0001e40000000800 */
[----:B0-----:R-:W-:Y:S01]  /*0920*/  FFMA R15, R9, R28, -R35 ;  /* 0x0000001c090f7223 */ /* 0x001fe20000000823 */
[----:B--2---:R-:W-:Y:S06]  /*0930*/  @!P0 BRA `(.L_x_1) ;  /* 0x0000000000108947 */ /* 0x004fec0003800000 */
[----:B------:R-:W-:Y:S02]  /*0940*/  MOV R20, R33 ;  /* 0x0000002100147202 */ /* 0x000fe40000000f00 */
[----:B------:R-:W-:-:S07]  /*0950*/  MOV R35, 0x970 ;  /* 0x0000097000237802 */ /* 0x000fce0000000f00 */
[----:B------:R-:W-:Y:S05]  /*0960*/  CALL.REL.NOINC `($__internal_1_$__cuda_sm3x_div_rn_noftz_f32_slowpath) ;  /* 0x0000002000247944 */ /* 0x000fea0003c00000 */
[----:B------:R-:W-:-:S07]  /*0970*/  MOV R32, R13 ;  /* 0x0000000d00207202 */ /* 0x000fce0000000f00 */
.L_x_1:
[----:B------:R-:W-:Y:S05]  /*0980*/  BSYNC.RECONVERGENT B0 ;  /* 0x0000000000007941 */ /* 0x000fea0003800200 */
.L_x_0:
[----:B------:R-:W0:Y:S01]  /*0990*/  MUFU.RCP R20, R33 ;  /* 0x0000002100147308 */ /* 0x000e220000001000 */
[----:B------:R1:W-:Y:S01]  /*09a0*/  STS [R31], R32 ;  /* 0x000000201f007388 */ /* 0x0003e20000000800 */
[----:B------:R-:W-:Y:S06]  /*09b0*/  BSSY.RECONVERGENT B0, `(.L_x_2) ;  /* 0x000000d000007945 */ /* 0x000fec0003800200 */
[----:B------:R-:W2:Y:S01]  /*09c0*/  FCHK P0, -R10, R33 ;  /* 0x000000210a007302 */ /* 0x000ea20000000100 */
[----:B0-----:R-:W-:-:S04]  /*09d0*/  FFMA R13, -R33, R20, 1 ;  /* 0x3f800000210d7423 */ /* 0x001fc80000000114 */
[----:B------:R-:W-:-:S04]  /*09e0*/  FFMA R21, R20, R13, R20 ;  /* 0x0000000d14157223 */ /* 0x000fc80000000014 */
[----:B------:R-:W-:-:S04]  /*09f0*/  FFMA R38, -R10, R21, RZ ;  /* 0x000000150a267223 */ /* 0x000fc800000001ff */
[----:B------:R-:W-:-:S04]  /*0a00*/  FFMA R13, -R33, R38, -R10 ;  /* 0x00000026210d7223 */ /* 0x000fc8000000090a */
[----:B------:R-:W-:Y:S01]  /*0a10*/  FFMA R38, R21, R13, R38 ;  /* 0x0000000d15267223 */ /* 0x000fe20000000026 */
[----:B-12---:R-:W-:Y:S06]  /*0a20*/  @!P0 BRA `(.L_x_3) ;  /* 0x0000000000148947 */ /* 0x006fec0003800000 */
[----:B------:R-:W-:Y:S01]  /*0a30*/  FADD R13, -R10, -RZ ;  /* 0x800000ff0a0d7221 */ /* 0x000fe20000000100 */
[----:B------:R-:W-:Y:S02]  /*0a40*/  MOV R20, R33 ;  /* 0x0000002100147202 */ /* 0x000fe40000000f00 */
[----:B------:R-:W-:-:S07]  /*0a50*/  MOV R35, 0xa70 ;  /* 0x00000a7000237802 */ /* 0x000fce0000000f00 */
[----:B------:R-:W-:Y:S05]  /*0a60*/  CALL.REL.NOINC `($__internal_1_$__cuda_sm3x_div_rn_noftz_f32_slowpath) ;  /* 0x0000001c00e47944 */ /* 0x000fea0003c00000 */
[----:B------:R-:W-:-:S07]  /*0a70*/  MOV R38, R13 ;  /* 0x0000000d00267202 */ /* 0x000fce0000000f00 */
.L_x_3:
[----:B------:R-:W-:Y:S05]  /*0a80*/  BSYNC.RECONVERGENT B0 ;  /* 0x0000000000007941 */ /* 0x000fea0003800200 */
.L_x_2:
[----:B------:R-:W0:Y:S01]  /*0a90*/  MUFU.RCP R10, R33 ;  /* 0x00000021000a7308 */ /* 0x000e220000001000 */
[----:B------:R1:W-:Y:S01]  /*0aa0*/  STS [R31+0x4], R38 ;  /* 0x000004261f007388 */ /* 0x0003e20000000800 */
[----:B------:R-:W-:Y:S06]  /*0ab0*/  BSSY.RECONVERGENT B0, `(.L_x_4) ;  /* 0x000000d000007945 */ /* 0x000fec0003800200 */
[----:B------:R-:W2:Y:S01]  /*0ac0*/  FCHK P0, R11, R33 ;  /* 0x000000210b007302 */ /* 0x000ea20000000000 */
[----:B0-----:R-:W-:-:S04]  /*0ad0*/  FFMA R13, -R33, R10, 1 ;  /* 0x3f800000210d7423 */ /* 0x001fc8000000010a */
[----:B------:R-:W-:-:S04]  /*0ae0*/  FFMA R21, R10, R13, R10 ;  /* 0x0000000d0a157223 */ /* 0x000fc8000000000a */
[----:B------:R-:W-:-:S04]  /*0af0*/  FFMA R36, R11, R21, RZ ;  /* 0x000000150b247223 */ /* 0x000fc800000000ff */
[----:B------:R-:W-:-:S04]  /*0b00*/  FFMA R13, -R33, R36, R11 ;  /* 0x00000024210d7223 */ /* 0x000fc8000000010b */
[----:B------:R-:W-:Y:S01]  /*0b10*/  FFMA R36, R21, R13, R36 ;  /* 0x0000000d15247223 */ /* 0x000fe20000000024 */
[----:B-12---:R-:W-:Y:S06]  /*0b20*/  @!P0 BRA `(.L_x_5) ;  /* 0x0000000000148947 */ /* 0x006fec0003800000 */
[----:B------:R-:W-:Y:S02]  /*0b30*/  MOV R13, R11 ;  /* 0x0000000b000d7202 */ /* 0x000fe40000000f00 */
[----:B------:R-:W-:Y:S02]  /*0b40*/  MOV R20, R33 ;  /* 0x0000002100147202 */ /* 0x000fe40000000f00 */
[----:B------:R-:W-:-:S07]  /*0b50*/  MOV R35, 0xb70 ;  /* 0x00000b7000237802 */ /* 0x000fce0000000f00 */
[----:B------:R-:W-:Y:S05]  /*0b60*/  CALL.REL.NOINC `($__internal_1_$__cuda_sm3x_div_rn_noftz_f32_slowpath) ;  /* 0x0000001c00a47944 */ /* 0x000fea0003c00000 */
[----:B------:R-:W-:-:S07]  /*0b70*/  MOV R36, R13 ;  /* 0x0000000d00247202 */ /* 0x000fce0000000f00 */
.L_x_5:
[----:B------:R-:W-:Y:S05]  /*0b80*/  BSYNC.RECONVERGENT B0 ;  /* 0x0000000000007941 */ /* 0x000fea0003800200 */
.L_x_4:
[----:B------:R-:W0:Y:S01]  /*0b90*/  MUFU.RCP R10, R33 ;  /* 0x00000021000a7308 */ /* 0x000e220000001000 */
[----:B------:R1:W-:Y:S01]  /*0ba0*/  STS [R31+0x8], R36 ;  /* 0x000008241f007388 */ /* 0x0003e20000000800 */
        /* <DEDUP_REMOVED lines=13> */
.L_x_7:
[----:B------:R-:W-:Y:S05]  /*0c80*/  BSYNC.RECONVERGENT B0 ;  /* 0x0000000000007941 */ /* 0x000fea0003800200 */
.L_x_6:
        /* <DEDUP_REMOVED lines=15> */
.L_x_9:
[----:B------:R-:W-:Y:S05]  /*0d80*/  BSYNC.RECONVERGENT B0 ;  /* 0x0000000000007941 */ /* 0x000fea0003800200 */
.L_x_8:
        /* <DEDUP_REMOVED lines=15> */
.L_x_11:
[----:B------:R-:W-:Y:S05]  /*0e80*/  BSYNC.RECONVERGENT B0 ;  /* 0x0000000000007941 */ /* 0x000fea0003800200 */
.L_x_10:
        /* <DEDUP_REMOVED lines=15> */
.L_x_13:
[----:B------:R-:W-:Y:S05]  /*0f80*/  BSYNC.RECONVERGENT B0 ;  /* 0x0000000000007941 */ /* 0x000fea0003800200 */
.L_x_12:
        /* <DEDUP_REMOVED lines=15> */
.L_x_15:
[----:B------:R-:W-:Y:S05]  /*1080*/  BSYNC.RECONVERGENT B0 ;  /* 0x0000000000007941 */ /* 0x000fea0003800200 */
.L_x_14:
        /* <DEDUP_REMOVED lines=15> */
.L_x_17:
[----:B------:R-:W-:Y:S05]  /*1180*/  BSYNC.RECONVERGENT B0 ;  /* 0x0000000000007941 */ /* 0x000fea0003800200 */
.L_x_16:
[CC--:B------:R-:W-:Y:S01]  /*1190*/  FFMA R13, R8.reuse, R0.reuse, RZ ;  /* 0x00000000080d7223 */ /* 0x0c0fe200000000ff */
[-C--:B------:R-:W-:Y:S01]  /*11a0*/  FFMA R12, R9, R0.reuse, RZ ;  /* 0x00000000090c7223 */ /* 0x080fe200000000ff */
[-C--:B------:R-:W-:Y:S01]  /*11b0*/  FFMA R10, R8, R9.reuse, RZ ;  /* 0x00000009080a7223 */ /* 0x080fe200000000ff */
[----:B------:R-:W-:Y:S01]  /*11c0*/  FFMA R15, R0, R0, RZ ;  /* 0x00000000000f7223 */ /* 0x000fe200000000ff */
[CC--:B------:R-:W-:Y:S01]  /*11d0*/  FFMA R13, R24.reuse, R28.reuse, R13 ;  /* 0x0000001c180d7223 */ /* 0x0c0fe2000000000d */
[-C--:B------:R-:W-:Y:S01]  /*11e0*/  FFMA R20, R25, R28.reuse, R12 ;  /* 0x0000001c19147223 */ /* 0x080fe2000000000c */
[----:B------:R-:W-:Y:S01]  /*11f0*/  FFMA R14, R9, R9, RZ ;  /* 0x00000009090e7223 */ /* 0x000fe200000000ff */
[-C--:B------:R-:W-:Y:S01]  /*1200*/  FFMA R10, R24, R25.reuse, R10 ;  /* 0x00000019180a7223 */ /* 0x080fe2000000000a */
[----:B------:R-:W-:Y:S01]  /*1210*/  FFMA R15, R28, R28, R15 ;  /* 0x0000001c1c0f7223 */ /* 0x000fe2000000000f */
[-C--:B------:R-:W-:Y:S01]  /*1220*/  FFMA R12, R30, R26.reuse, R13 ;  /* 0x0000001a1e0c7223 */ /* 0x080fe2000000000d */
[----:B------:R-:W-:Y:S01]  /*1230*/  FFMA R20, R27, R26, R20 ;  /* 0x0000001a1b147223 */ /* 0x000fe20000000014 */
[----:B------:R-:W-:Y:S01]  /*1240*/  FFMA R11, R8, R8, RZ ;  /* 0x00000008080b7223 */ /* 0x000fe200000000ff */
[----:B------:R-:W-:Y:S01]  /*1250*/  FFMA R14, R25, R25, R14 ;  /* 0x00000019190e7223 */ /* 0x000fe2000000000e */
[-C--:B------:R-:W-:Y:S01]  /*1260*/  FFMA R13, R30, R27.reuse, R10 ;  /* 0x0000001b1e0d7223 */ /* 0x080fe2000000000a */
[----:B------:R-:W-:Y:S01]  /*1270*/  FFMA R46, R26, R26, R15 ;  /* 0x0000001a1a2e7223 */ /* 0x000fe2000000000f */
[----:B------:R-:W-:Y:S01]  /*1280*/  FMUL R10, R12, R20 ;  /* 0x000000140c0a7220 */ /* 0x000fe20000400000 */
[----:B------:R-:W-:Y:S01]  /*1290*/  FFMA R11, R24, R24, R11 ;  /* 0x00000018180b7223 */ /* 0x000fe2000000000b */
[----:B------:R-:W-:Y:S01]  /*12a0*/  FFMA R35, R27, R27, R14 ;  /* 0x0000001b1b237223 */ /* 0x000fe2000000000e */
[----:B------:R-:W-:Y:S01]  /*12b0*/  FMUL R14, R20, R20 ;  /* 0x00000014140e7220 */ /* 0x000fe20000400000 */
[----:B------:R-:W-:Y:S01]  /*12c0*/  FFMA R48, R13, R46, -R10 ;  /* 0x0000002e0d307223 */ /* 0x000fe2000000080a */
[----:B------:R-:W-:Y:S01]  /*12d0*/  FFMA R10, R30, R30, R11 ;  /* 0x0000001e1e0a7223 */ /* 0x000fe2000000000b */
[----:B------:R-:W-:Y:S01]  /*12e0*/  FMUL R50, R12, R35 ;  /* 0x000000230c327220 */ /* 0x000fe20000400000 */
[----:B------:R-:W-:Y:S01]  /*12f0*/  FFMA R11, R35, R46, -R14 ;  /* 0x0000002e230b7223 */ /* 0x000fe2000000080e */
[----:B------:R-:W-:Y:S01]  /*1300*/  FMUL R15, R13, R48 ;  /* 0x000000300d0f7220 */ /* 0x000fe20000400000 */
[----:B------:R-:W-:-:S02]  /*1310*/  HFMA2 R14, -RZ, RZ, 1.5048828125, 33.21875 ;  /* 0x3e055027ff0e7431 */ /* 0x000fc400000001ff */
[----:B------:R-:W-:Y:S01]  /*1320*/  FFMA R50, R13, R20, -R50 ;  /* 0x000000140d327223 */ /* 0x000fe20000000832 */
[----:B------:R-:W0:Y:S01]  /*1330*/  S2R R52, SR_CgaCtaId ;  /* 0x0000000000347919 */ /* 0x000e220000008800 */
[C---:B------:R-:W-:Y:S01]  /*1340*/  FFMA R11, R10.reuse, R11, -R15 ;  /* 0x0000000b0a0b7223 */ /* 0x040fe2000000080f */
[----:B------:R-:W-:Y:S01]  /*1350*/  MOV R17, 0x400 ;  /* 0x0000040000117802 */ /* 0x000fe20000000f00 */
[----:B------:R-:W-:Y:S01]  /*1360*/  FADD R35, R10, R35 ;  /* 0x000000230a237221 */ /* 0x000fe20000000000 */
[----:B------:R1:W-:Y:S01]  /*1370*/  STS [R31+0x20], R16 ;  /* 0x000020101f007388 */ /* 0x0003e20000000800 */
[----:B------:R-:W-:Y:S01]  /*1380*/  FFMA R21, R12, R50, R11 ;  /* 0x000000320c157223 */ /* 0x000fe2000000000b */
[C---:B------:R-:W-:Y:S02]  /*1390*/  IADD3 R13, PT, PT, R17.reuse, 0x900, RZ ;  /* 0x00000900110d7810 */ /* 0x040fe40007ffe0ff */
[----:B------:R-:W-:Y:S02]  /*13a0*/  IADD3 R17, PT, PT, R17, 0x2400, RZ ;  /* 0x0000240011117810 */ /* 0x000fe40007ffe0ff */
[----:B------:R-:W-:-:S13]  /*13b0*/  FSETP.GEU.AND P0, PT, R21, 1.175494350822287508e-38, PT ;  /* 0x008000001500780b */ /* 0x000fda0003f0e000 */
[----:B------:R-:W-:-:S05]  /*13c0*/  @!P0 FMUL R21, R21, 8388608 ;  /* 0x4b00000015158820 */ /* 0x000fca0000400000 */
[----:B------:R-:W-:-:S04]  /*13d0*/  IADD3 R12, PT, PT, R21, -0x3f2aaaab, RZ ;  /* 0xc0d55555150c7810 */ /* 0x000fc80007ffe0ff */
[----:B------:R-:W-:-:S04]  /*13e0*/  LOP3.LUT R12, R12, 0xff800000, RZ, 0xc0, !PT ;  /* 0xff8000000c0c7812 */ /* 0x000fc800078ec0ff */
[----:B------:R-:W-:-:S05]  /*13f0*/  IADD3 R11, PT, PT, R21, -R12, RZ ;  /* 0x8000000c150b7210 */ /* 0x000fca0007ffe0ff */
[----:B------:R-:W-:-:S04]  /*1400*/  FADD R11, R11, -1 ;  /* 0xbf8000000b0b7421 */ /* 0x000fc80000000000 */
[----:B------:R-:W-:-:S04]  /*1410*/  FFMA R14, R11, -R14, 0.14084610342979431152 ;  /* 0x3e1039f60b0e7423 */ /* 0x000fc8000000080e */
[----:B------:R-:W-:-:S04]  /*1420*/  FFMA R14, R11, R14, -0.12148627638816833496 ;  /* 0xbdf8cdcc0b0e7423 */ /* 0x000fc8000000000e */
[----:B------:R-:W-:-:S04]  /*1430*/  FFMA R14, R11, R14, 0.13980610668659210205 ;  /* 0x3e0f29550b0e7423 */ /* 0x000fc8000000000e */
[----:B------:R-:W-:-:S04]  /*1440*/  FFMA R14, R11, R14, -0.16684235632419586182 ;  /* 0xbe2ad8b90b0e7423 */ /* 0x000fc8000000000e */
[----:B------:R-:W-:-:S04]  /*1450*/  FFMA R14, R11, R14, 0.20012299716472625732 ;  /* 0x3e4ced0b0b0e7423 */ /* 0x000fc8000000000e */
[----:B------:R-:W-:-:S04]  /*1460*/  FFMA R14, R11, R14, -0.24999669194221496582 ;  /* 0xbe7fff220b0e7423 */ /* 0x000fc8000000000e */
[C---:B------:R-:W-:Y:S02]  /*1470*/  FFMA R20, R11.reuse, R14, 0.33333182334899902344 ;  /* 0x3eaaaa780b147423 */ /* 0x040fe4000000000e */
[----:B------:R-:W2:Y:S02]  /*1480*/  LDC.64 R14, c[0x0][0x398] ;  /* 0x0000e600ff0e7b82 */ /* 0x000ea40000000a00 */
[----:B------:R-:W-:-:S04]  /*1490*/  FFMA R20, R11, R20, -0.5 ;  /* 0xbf0000000b147423 */ /* 0x000fc80000000014 */
[C---:B------:R-:W-:Y:S01]  /*14a0*/  FMUL R48, R11.reuse, R20 ;  /* 0x000000140b307220 */ /* 0x040fe20000400000 */
[C---:B0-----:R-:W-:Y:S02]  /*14b0*/  LEA R20, R52.reuse, R13, 0x18 ;  /* 0x0000000d34147211 */ /* 0x041fe400078ec0ff */
[----:B------:R-:W-:Y:S01]  /*14c0*/  LEA R52, R52, R17, 0x18 ;  /* 0x0000001134347211 */ /* 0x000fe200078ec0ff */
[----:B------:R-:W-:Y:S01]  /*14d0*/  FFMA R50, R11, R48, R11 ;  /* 0x000000300b327223 */ /* 0x000fe2000000000b */
[----:B------:R-:W-:Y:S01]  /*14e0*/  I2FP.F32.S32 R48, R12 ;  /* 0x0000000c00307245 */ /* 0x000fe20000201400 */
[----:B------:R-:W0:Y:S01]  /*14f0*/  LDC.64 R10, c[0x0][0x3a0] ;  /* 0x0000e800ff0a7b82 */ /* 0x000e220000000a00 */
[----:B------:R-:W-:Y:S01]  /*1500*/  FSEL R17, RZ, -23, P0 ;  /* 0xc1b80000ff117808 */ /* 0x000fe20000000000 */
[----:B------:R-:W-:Y:S01]  /*1510*/  IMAD R20, R29, 0x24, R20 ;  /* 0x000000241d147824 */ /* 0x000fe200078e0214 */
[----:B------:R-:W-:-:S03]  /*1520*/  ISETP.GT.U32.AND P0, PT, R21, 0x7f7fffff, PT ;  /* 0x7f7fffff1500780c */ /* 0x000fc60003f04070 */
[----:B------:R-:W-:Y:S01]  /*1530*/  FFMA R17, R48, 1.1920928955078125e-07, R17 ;  /* 0x3400000030117823 */ /* 0x000fe20000000011 */
[----:B------:R-:W-:Y:S01]  /*1540*/  MOV R48, 0x7f800000 ;  /* 0x7f80000000307802 */ /* 0x000fe20000000f00 */
[----:B------:R-:W3:Y:S02]  /*1550*/  LDC.64 R12, c[0x0][0x3a8] ;  /* 0x0000ea00ff0c7b82 */ /* 0x000ee40000000a00 */
[----:B------:R-:W-:Y:S01]  /*1560*/  FFMA R50, R17, 0.69314718246459960938, R50 ;  /* 0x3f31721811327823 */ /* 0x000fe20000000032 */
[C---:B------:R-:W-:Y:S02]  /*1570*/  IMAD R17, R29.reuse, 0x30, R52 ;  /* 0x000000301d117824 */ /* 0x040fe400078e0234 */
[C---:B--2---:R-:W-:Y:S01]  /*1580*/  IMAD.WIDE R14, R29.reuse, 0x4, R14 ;  /* 0x000000041d0e7825 */ /* 0x044fe200078e020e */
[----:B------:R-:W-:-:S03]  /*1590*/  LEA R29, R29, R29, 0x1 ;  /* 0x0000001d1d1d7211 */ /* 0x000fc600078e08ff */
[C---:B------:R-:W-:Y:S01]  /*15a0*/  @P0 FFMA R50, R21.reuse, R48, +INF ;  /* 0x7f80000015320423 */ /* 0x040fe20000000030 */
[----:B------:R-:W-:Y:S01]  /*15b0*/  FSETP.NEU.AND P0, PT, R21, RZ, PT ;  /* 0x000000ff1500720b */ /* 0x000fe20003f0d000 */
[----:B------:R-:W2:Y:S01]  /*15c0*/  LDG.E R14, desc[UR36][R14.64] ;  /* 0x000000240e0e7981 */ /* 0x000ea2000c1e1900 */
[----:B0-----:R-:W-:-:S05]  /*15d0*/  IMAD.WIDE R10, R29, 0x4, R10 ;  /* 0x000000041d0a7825 */ /* 0x001fca00078e020a */
[----:B------:R-:W2:Y:S01]  /*15e0*/  LDG.E R29, desc[UR36][R10.64] ;  /* 0x000000240a1d7981 */ /* 0x000ea2000c1e1900 */
[-C--:B---3--:R-:W-:Y:S01]  /*15f0*/  FMUL R21, R32, R13.reuse ;  /* 0x0000000d20157220 */ /* 0x088fe20000400000 */
[-C--:B------:R-:W-:Y:S01]  /*1600*/  FMUL R33, R36, R13.reuse ;  /* 0x0000000d24217220 */ /* 0x080fe20000400000 */
[-C--:B------:R-:W-:Y:S01]  /*1610*/  FMUL R48, R38, R13.reuse ;  /* 0x0000000d26307220 */ /* 0x080fe20000400000 */
[----:B-1----:R-:W3:Y:S01]  /*1620*/  LDG.E R31, desc[UR36][R10.64+0x4] ;  /* 0x000004240a1f7981 */ /* 0x002ee2000c1e1900 */
[-C--:B------:R-:W-:Y:S01]  /*1630*/  FFMA R8, R8, R13.reuse, -R21 ;  /* 0x0000000d08087223 */ /* 0x080fe20000000815 */
[----:B------:R-:W-:Y:S01]  /*1640*/  FSEL R21, R50, -INF , P0 ;  /* 0xff80000032157808 */ /* 0x000fe20000000000 */
[-C--:B------:R-:W-:Y:S01]  /*1650*/  FFMA R37, R0, R13.reuse, -R33 ;  /* 0x0000000d00257223 */ /* 0x080fe20000000821 */
[-C--:B------:R-:W-:Y:S01]  /*1660*/  FFMA R9, R9, R13.reuse, -R48 ;  /* 0x0000000d09097223 */ /* 0x080fe20000000830 */
[----:B------:R-:W-:Y:S01]  /*1670*/  FADD R46, R46, R35 ;  /* 0x000000232e2e7221 */ /* 0x000fe20000000000 */
[-C--:B------:R-:W-:Y:S01]  /*1680*/  FMUL R41, R34, R13.reuse ;  /* 0x0000000d22297220 */ /* 0x080fe20000400000 */
[----:B------:R-:W-:Y:S01]  /*1690*/  FMUL.D2 R33, R21, R12 ;  /* 0x0000000c15217220 */ /* 0x000fe20000300000 */
[----:B------:R-:W4:Y:S03]  /*16a0*/  LDG.E R35, desc[UR36][R10.64+0x18] ;  /* 0x000018240a237981 */ /* 0x000f26000c1e1900 */
[C---:B------:R-:W-:Y:S01]  /*16b0*/  FFMA R0, R33.reuse, R32, R8 ;  /* 0x0000002021007223 */ /* 0x040fe20000000008 */
[C---:B------:R-:W-:Y:S01]  /*16c0*/  FFMA R8, R33.reuse, R38, R9 ;  /* 0x0000002621087223 */ /* 0x040fe20000000009 */
[----:B------:R-:W-:Y:S01]  /*16d0*/  FFMA R9, R33, R36, R37 ;  /* 0x0000002421097223 */ /* 0x000fe20000000025 */
[----:B------:R-:W5:Y:S04]  /*16e0*/  LDG.E R39, desc[UR36][R10.64+0x10] ;  /* 0x000010240a277981 */ /* 0x000f68000c1e1900 */
[----:B------:R-:W5:Y:S01]  /*16f0*/  LDG.E R37, desc[UR36][R10.64+0xc] ;  /* 0x00000c240a257981 */ /* 0x000f62000c1e1900 */
[-C--:B------:R-:W-:Y:S01]  /*1700*/  FMUL R32, R40, R13.reuse ;  /* 0x0000000d28207220 */ /* 0x080fe20000400000 */
[----:B------:R-:W-:-:S02]  /*1710*/  FFMA R24, R24, R13, -R41 ;  /* 0x0000000d18187223 */ /* 0x000fc40000000829 */
[----:B------:R-:W5:Y:S01]  /*1720*/  LDG.E R15, desc[UR36][R10.64+0x1c] ;  /* 0x00001c240a0f7981 */ /* 0x000f62000c1e1900 */
[----:B------:R-:W-:-:S03]  /*1730*/  FFMA R45, R25, R13, -R32 ;  /* 0x0000000d192d7223 */ /* 0x000fc60000000820 */
[----:B------:R-:W5:Y:S04]  /*1740*/  LDG.E R41, desc[UR36][R10.64+0x8] ;  /* 0x000008240a297981 */ /* 0x000f68000c1e1900 */
[----:B------:R-:W5:Y:S04]  /*1750*/  LDG.E R43, desc[UR36][R10.64+0x20] ;  /* 0x000020240a2b7981 */ /* 0x000f68000c1e1900 */
[----:B------:R0:W5:Y:S01]  /*1760*/  LDG.E R25, desc[UR36][R10.64+0x14] ;  /* 0x000014240a197981 */ /* 0x000162000c1e1900 */
[C---:B------:R-:W-:Y:S01]  /*1770*/  FFMA R40, R33.reuse, R40, R45 ;  /* 0x0000002821287223 */ /* 0x040fe2000000002d */
[-C--:B------:R-:W-:Y:S01]  /*1780*/  FMUL R45, R18, R13.reuse ;  /* 0x0000000d122d7220 */ /* 0x080fe20000400000 */
[----:B------:R-:W-:Y:S01]  /*1790*/  FFMA R34, R33, R34, R24 ;  /* 0x0000002221227223 */ /* 0x000fe20000000018 */
[-C--:B------:R-:W-:Y:S01]  /*17a0*/  FMUL R24, R44, R13.reuse ;  /* 0x0000000d2c187220 */ /* 0x080fe20000400000 */
[-C--:B------:R-:W-:Y:S01]  /*17b0*/  FMUL R47, R42, R13.reuse ;  /* 0x0000000d2a2f7220 */ /* 0x080fe20000400000 */
[-C--:B------:R-:W-:Y:S01]  /*17c0*/  FFMA R28, R28, R13.reuse, -R45 ;  /* 0x0000000d1c1c7223 */ /* 0x080fe2000000082d */
[-C--:B------:R-:W-:Y:S01]  /*17d0*/  FMUL R45, R16, R13.reuse ;  /* 0x0000000d102d7220 */ /* 0x080fe20000400000 */
[-C--:B------:R-:W-:Y:S01]  /*17e0*/  FFMA R27, R27, R13.reuse, -R24 ;  /* 0x0000000d1b1b7223 */ /* 0x080fe20000000818 */
[----:B------:R-:W-:-:S02]  /*17f0*/  FFMA R47, R30, R13, -R47 ;  /* 0x0000000d1e2f7223 */ /* 0x000fc4000000082f */
[----:B------:R-:W-:Y:S01]  /*1800*/  FFMA R45, R26, R13, -R45 ;  /* 0x0000000d1a2d7223 */ /* 0x000fe2000000082d */
[C---:B------:R-:W-:Y:S01]  /*1810*/  FFMA R44, R33.reuse, R44, R27 ;  /* 0x0000002c212c7223 */ /* 0x040fe2000000001b */
[C---:B------:R-:W-:Y:S01]  /*1820*/  FFMA R18, R33.reuse, R18, R28 ;  /* 0x0000001221127223 */ /* 0x040fe2000000001c */
[C---:B------:R-:W-:Y:S01]  /*1830*/  FFMA R42, R33.reuse, R42, R47 ;  /* 0x0000002a212a7223 */ /* 0x040fe2000000002f */
[----:B------:R-:W-:Y:S01]  /*1840*/  FFMA R16, R33, R16, R45 ;  /* 0x0000001021107223 */ /* 0x000fe2000000002d */
[----:B------:R1:W-:Y:S04]  /*1850*/  STS [R19+0x8], R9 ;  /* 0x0000080913007388 */ /* 0x0003e80000000800 */
[----:B------:R1:W-:Y:S04]  /*1860*/  STS [R19], R0 ;  /* 0x0000000013007388 */ /* 0x0003e80000000800 */
[----:B------:R-:W-:Y:S04]  /*1870*/  STS [R19+0x4], R8 ;  /* 0x0000040813007388 */ /* 0x000fe80000000800 */
[----:B------:R-:W-:Y:S04]  /*1880*/  STS [R19+0xc], R34 ;  /* 0x00000c2213007388 */ /* 0x000fe80000000800 */
[----:B------:R-:W-:Y:S04]  /*1890*/  STS [R19+0x10], R40 ;  /* 0x0000102813007388 */ /* 0x000fe80000000800 */
[----:B------:R-:W-:Y:S04]  /*18a0*/  STS [R19+0x14], R18 ;  /* 0x0000141213007388 */ /* 0x000fe80000000800 */
[----:B------:R-:W-:Y:S04]  /*18b0*/  STS [R19+0x18], R42 ;  /* 0x0000182a13007388 */ /* 0x000fe80000000800 */
[----:B------:R-:W-:Y:S04]  /*18c0*/  STS [R19+0x1c], R44 ;  /* 0x00001c2c13007388 */ /* 0x000fe80000000800 */
[----:B------:R1:W-:Y:S01]  /*18d0*/  STS [R19+0x20], R16 ;  /* 0x0000201013007388 */ /* 0x0003e20000000800 */
[----:B------:R-:W-:Y:S01]  /*18e0*/  FADD R46, R46, -R21 ;  /* 0x800000152e2e7221 */ /* 0x000fe20000000000 */
[----:B------:R-:W-:-:S03]  /*18f0*/  FMUL R13, R13, 0.5 ;  /* 0x3f0000000d0d7820 */ /* 0x000fc60000400000 */
[----:B------:R-:W-:Y:S01]  /*1900*/  FADD R46, R46, -3 ;  /* 0xc04000002e2e7421 */ /* 0x000fe20000000000 */
[----:B------:R-:W-:Y:S01]  /*1910*/  FMUL R12, R12, 0.125 ;  /* 0x3e0000000c0c7820 */ /* 0x000fe20000400000 */
[----:B------:R-:W-:Y:S01]  /*1920*/  FMUL R21, R21, R21 ;  /* 0x0000001515157220 */ /* 0x000fe20000400000 */
[----:B------:R-:W-:Y:S01]  /*1930*/  BSSY.RECONVERGENT B0, `(.L_x_18) ;  /* 0x0000055000007945 */ /* 0x000fe20003800200 */
[----:B------:R-:W-:-:S04]  /*1940*/  FMUL R13, R13, R46 ;  /* 0x0000002e0d0d7220 */ /* 0x000fc80000400000 */
[----:B------:R-:W-:Y:S01]  /*1950*/  FFMA R13, R12, R21, R13 ;  /* 0x000000150c0d7223 */ /* 0x000fe2000000000d */
[----:B--2---:R-:W-:-:S04]  /*1960*/  FMUL R29, R14, R29 ;  /* 0x0000001d0e1d7220 */ /* 0x004fc80000400000 */
[-C--:B0-----:R-:W-:Y:S01]  /*1970*/  FFMA R11, R0, R29.reuse, RZ ;  /* 0x0000001d000b7223 */ /* 0x081fe200000000ff */
[----:B------:R-:W-:Y:S01]  /*1980*/  FFMA R27, R8, R29, RZ ;  /* 0x0000001d081b7223 */ /* 0x000fe200000000ff */
[----:B---3--:R-:W-:Y:S01]  /*1990*/  FMUL R31, R14, R31 ;  /* 0x0000001f0e1f7220 */ /* 0x008fe20000400000 */
[----:B------:R-:W-:-:S03]  /*19a0*/  FFMA R33, R9, R29, RZ ;  /* 0x0000001d09217223 */ /* 0x000fc600000000ff */
[-C--:B------:R-:W-:Y:S01]  /*19b0*/  FFMA R29, R34, R31.reuse, R11 ;  /* 0x0000001f221d7223 */ /* 0x080fe2000000000b */
[-C--:B------:R-:W-:Y:S01]  /*19c0*/  FFMA R27, R40, R31.reuse, R27 ;  /* 0x0000001f281b7223 */ /* 0x080fe2000000001b */
[----:B------:R-:W-:Y:S01]  /*19d0*/  FFMA R31, R18, R31, R33 ;  /* 0x0000001f121f7223 */ /* 0x000fe20000000021 */
[C---:B----4-:R-:W-:Y:S01]  /*19e0*/  FMUL R11, R14.reuse, R35 ;  /* 0x000000230e0b7220 */ /* 0x050fe20000400000 */
[C---:B-----5:R-:W-:Y:S01]  /*19f0*/  FMUL R37, R14.reuse, R37 ;  /* 0x000000250e257220 */ /* 0x060fe20000400000 */
[----:B------:R-:W-:-:S03]  /*1a00*/  FMUL R39, R14, R39 ;  /* 0x000000270e277220 */ /* 0x000fc60000400000 */
[-C--:B------:R-:W-:Y:S01]  /*1a10*/  FFMA R33, R0, R37.reuse, RZ ;  /* 0x0000002500217223 */ /* 0x080fe200000000ff */
[-C--:B------:R-:W-:Y:S01]  /*1a20*/  FFMA R35, R8, R37.reuse, RZ ;  /* 0x0000002508237223 */ /* 0x080fe200000000ff */
[C---:B------:R-:W-:Y:S01]  /*1a30*/  FFMA R37, R9.reuse, R37, RZ ;  /* 0x0000002509257223 */ /* 0x040fe200000000ff */
[C---:B------:R-:W-:Y:S01]  /*1a40*/  FMUL R15, R14.reuse, R15 ;  /* 0x0000000f0e0f7220 */ /* 0x040fe20000400000 */
[----:B-1----:R-:W-:Y:S01]  /*1a50*/  FFMA R9, R9, R11, RZ ;  /* 0x0000000b09097223 */ /* 0x002fe200000000ff */
[----:B------:R-:W-:Y:S01]  /*1a60*/  FMUL R41, R14, R41 ;  /* 0x000000290e297220 */ /* 0x000fe20000400000 */
[----:B------:R-:W-:Y:S01]  /*1a70*/  FFMA R45, R0, R11, RZ ;  /* 0x0000000b002d7223 */ /* 0x000fe200000000ff */
[----:B------:R-:W-:Y:S01]  /*1a80*/  FFMA R0, R34, R39, R33 ;  /* 0x0000002722007223 */ /* 0x000fe20000000021 */
[----:B------:R-:W-:Y:S01]  /*1a90*/  FMUL R43, R14, R43 ;  /* 0x0000002b0e2b7220 */ /* 0x000fe20000400000 */
[C---:B------:R-:W-:Y:S01]  /*1aa0*/  FFMA R9, R18.reuse, R15, R9 ;  /* 0x0000000f12097223 */ /* 0x040fe20000000009 */
[----:B------:R-:W-:Y:S01]  /*1ab0*/  FFMA R19, R18, R39, R37 ;  /* 0x0000002712137223 */ /* 0x000fe20000000025 */
[----:B------:R-:W-:Y:S01]  /*1ac0*/  FFMA R33, R8, R11, RZ ;  /* 0x0000000b08217223 */ /* 0x000fe200000000ff */
[----:B------:R-:W-:Y:S01]  /*1ad0*/  FMUL R25, R14, R25 ;  /* 0x000000190e197220 */ /* 0x000fe20000400000 */
[----:B------:R-:W-:Y:S01]  /*1ae0*/  FFMA R35, R40, R39, R35 ;  /* 0x0000002728237223 */ /* 0x000fe20000000023 */
[-C--:B------:R-:W-:Y:S01]  /*1af0*/  FFMA R8, R42, R41.reuse, R29 ;  /* 0x000000292a087223 */ /* 0x080fe2000000001d */
[-C--:B------:R-:W-:Y:S01]  /*1b00*/  FFMA R10, R44, R41.reuse, R27 ;  /* 0x000000292c0a7223 */ /* 0x080fe2000000001b */
[C---:B------:R-:W-:Y:S01]  /*1b10*/  FFMA R18, R16.reuse, R41, R31 ;  /* 0x0000002910127223 */ /* 0x040fe2000000001f */
[----:B------:R-:W-:Y:S01]  /*1b20*/  FFMA R26, R16, R43, R9 ;  /* 0x0000002b101a7223 */ /* 0x000fe20000000009 */
[-C--:B------:R-:W-:Y:S01]  /*1b30*/  FFMA R9, R42, R25.reuse, R0 ;  /* 0x000000192a097223 */ /* 0x080fe20000000000 */
[----:B------:R-:W-:Y:S01]  /*1b40*/  FFMA R19, R16, R25, R19 ;  /* 0x0000001910137223 */ /* 0x000fe20000000013 */
[-C--:B------:R-:W-:Y:S01]  /*1b50*/  FFMA R45, R34, R15.reuse, R45 ;  /* 0x0000000f222d7223 */ /* 0x080fe2000000002d */
[----:B------:R-:W-:Y:S01]  /*1b60*/  FFMA R33, R40, R15, R33 ;  /* 0x0000000f28217223 */ /* 0x000fe20000000021 */
[----:B------:R-:W-:Y:S01]  /*1b70*/  FFMA R11, R44, R25, R35 ;  /* 0x000000192c0b7223 */ /* 0x000fe20000000023 */
[----:B------:R-:W-:Y:S01]  /*1b80*/  FADD R0, RZ, R8 ;  /* 0x00000008ff007221 */ /* 0x000fe20000000000 */
[----:B------:R-:W-:Y:S01]  /*1b90*/  FADD R16, RZ, R10 ;  /* 0x0000000aff107221 */ /* 0x000fe20000000000 */
[----:B------:R-:W-:Y:S01]  /*1ba0*/  FADD R28, RZ, R18 ;  /* 0x00000012ff1c7221 */ /* 0x000fe20000000000 */
[-C--:B------:R-:W-:Y:S01]  /*1bb0*/  FFMA R15, R42, R43.reuse, R45 ;  /* 0x0000002b2a0f7223 */ /* 0x080fe2000000002d */
[----:B------:R-:W-:Y:S01]  /*1bc0*/  FFMA R24, R44, R43, R33 ;  /* 0x0000002b2c187223 */ /* 0x000fe20000000021 */
[----:B------:R-:W-:Y:S01]  /*1bd0*/  FADD R0, R9, R0 ;  /* 0x0000000009007221 */ /* 0x000fe20000000000 */
[----:B------:R-:W-:Y:S01]  /*1be0*/  FADD R25, R11, R16 ;  /* 0x000000100b197221 */ /* 0x000fe20000000000 */
[----:B------:R-:W-:Y:S01]  /*1bf0*/  FADD R27, R19, R28 ;  /* 0x0000001c131b7221 */ /* 0x000fe20000000000 */
[----:B------:R-:W-:Y:S01]  /*1c00*/  FMUL R29, R10, R10 ;  /* 0x0000000a0a1d7220 */ /* 0x000fe20000400000 */
[----:B------:R-:W-:Y:S01]  /*1c10*/  FADD R16, R15, R0 ;  /* 0x000000000f107221 */ /* 0x000fe20000000000 */
[----:B------:R-:W-:Y:S01]  /*1c20*/  FADD R25, R24, R25 ;  /* 0x0000001918197221 */ /* 0x000fe20000000000 */
[----:B------:R-:W-:Y:S01]  /*1c30*/  FADD R27, R26, R27 ;  /* 0x0000001b1a1b7221 */ /* 0x000fe20000000000 */
[----:B------:R-:W-:Y:S01]  /*1c40*/  FFMA R29, R8, R8, R29 ;  /* 0x00000008081d7223 */ /* 0x000fe2000000001d */
[----:B------:R-:W-:Y:S01]  /*1c50*/  STS [R20], R8 ;  /* 0x0000000814007388 */ /* 0x000fe20000000800 */
[----:B------:R-:W-:Y:S01]  /*1c60*/  FADD R28, -R16, -RZ ;  /* 0x800000ff101c7221 */ /* 0x000fe20000000100 */
[----:B------:R-:W-:-:S02]  /*1c70*/  FADD R30, -R27, -RZ ;  /* 0x800000ff1b1e7221 */ /* 0x000fc40000000100 */
[----:B------:R-:W-:Y:S01]  /*1c80*/  STS [R20+0xc], R10 ;  /* 0x00000c0a14007388 */ /* 0x000fe20000000800 */
[----:B------:R-:W-:-:S03]  /*1c90*/  FFMA R32, R18, R18, R29 ;  /* 0x0000001212207223 */ /* 0x000fc6000000001d */
[----:B------:R-:W-:Y:S04]  /*1ca0*/  STS [R20+0x18], R18 ;  /* 0x0000181214007388 */ /* 0x000fe80000000800 */
[----:B------:R-:W-:Y:S04]  /*1cb0*/  STS [R20+0x4], R9 ;  /* 0x0000040914007388 */ /* 0x000fe80000000800 */
[----:B------:R-:W-:Y:S04]  /*1cc0*/  STS [R20+0x10], R11 ;  /* 0x0000100b14007388 */ /* 0x000fe80000000800 */
[----:B------:R-:W-:Y:S04]  /*1cd0*/  STS [R20+0x1c], R19 ;  /* 0x00001c1314007388 */ /* 0x000fe80000000800 */
[----:B------:R-:W-:Y:S04]  /*1ce0*/  STS [R20+0x8], R15 ;  /* 0x0000080f14007388 */ /* 0x000fe80000000800 */
[----:B------:R-:W-:Y:S04]  /*1cf0*/  STS [R20+0x14], R24 ;  /* 0x0000141814007388 */ /* 0x000fe80000000800 */
[----:B------:R0:W-:Y:S01]  /*1d00*/  STS [R20+0x20], R26 ;  /* 0x0000201a14007388 */ /* 0x0001e20000000800 */
[----:B------:R-:W-:-:S03]  /*1d10*/  IADD3 R0, PT, PT, R32, -0xd000000, RZ ;  /* 0xf300000020007810 */ /* 0x000fc60007ffe0ff */
[----:B------:R1:W-:Y:S01]  /*1d20*/  STS.64 [R17+0x10], R10 ;  /* 0x0000100a11007388 */ /* 0x0003e20000000a00 */
[----:B0-----:R-:W-:-:S03]  /*1d30*/  FADD R20, -R25, -RZ ;  /* 0x800000ff19147221 */ /* 0x001fc60000000100 */
[----:B------:R1:W-:Y:S04]  /*1d40*/  STS.64 [R17+0x20], R18 ;  /* 0x0000201211007388 */ /* 0x0003e80000000a00 */
[----:B------:R1:W-:Y:S04]  /*1d50*/  STS [R17+0xc], R28 ;  /* 0x00000c1c11007388 */ /* 0x0003e80000000800 */
[----:B------:R1:W-:Y:S04]  /*1d60*/  STS [R17+0x1c], R20 ;  /* 0x00001c1411007388 */ /* 0x0003e80000000800 */
[----:B------:R1:W-:Y:S04]  /*1d70*/  STS [R17+0x2c], R30 ;  /* 0x00002c1e11007388 */ /* 0x0003e80000000800 */
[----:B------:R1:W-:Y:S04]  /*1d80*/  STS.64 [R17], R8 ;  /* 0x0000000811007388 */ /* 0x0003e80000000a00 */
[----:B------:R1:W-:Y:S04]  /*1d90*/  STS [R17+0x8], R15 ;  /* 0x0000080f11007388 */ /* 0x0003e80000000800 */
[----:B------:R1:W-:Y:S04]  /*1da0*/  STS [R17+0x18], R24 ;  /* 0x0000181811007388 */ /* 0x0003e80000000800 */
[----:B------:R1:W-:Y:S01]  /*1db0*/  STS [R17+0x28], R26 ;  /* 0x0000281a11007388 */ /* 0x0003e20000000800 */
[----:B------:R-:W-:Y:S01]  /*1dc0*/  ISETP.GT.U32.AND P0, PT, R0, 0x727fffff, PT ;  /* 0x727fffff0000780c */ /* 0x000fe20003f04070 */
[----:B------:R1:W0:-:S12]  /*1dd0*/  MUFU.RSQ R29, R32 ;  /* 0x00000020001d7308 */ /* 0x0002180000001400 */
[----:B-1----:R-:W-:Y:S05]  /*1de0*/  @!P0 BRA `(.L_x_19) ;  /* 0x0000000000148947 */ /* 0x002fea0003800000 */
[----:B------:R-:W-:Y:S02]  /*1df0*/  MOV R0, R32 ;  /* 0x0000002000007202 */ /* 0x000fe40000000f00 */
[----:B------:R-:W-:-:S07]  /*1e00*/  MOV R20, 0x1e20 ;  /* 0x00001e2000147802 */ /* 0x000fce0000000f00 */
[----:B0-----:R-:W-:Y:S05]  /*1e10*/  CALL.REL.NOINC `($__internal_0_$__cuda_sm20_sqrt_rn_f32_slowpath) ;  /* 0x0000000800a07944 */ /* 0x001fea0003c00000 */
[----:B------:R-:W-:Y:S01]  /*1e20*/  MOV R21, R0 ;  /* 0x0000000000157202 */ /* 0x000fe20000000f00 */
[----:B------:R-:W-:Y:S06]  /*1e30*/  BRA `(.L_x_20) ;  /* 0x0000000000107947 */ /* 0x000fec0003800000 */
.L_x_19:
[----:B0-----:R-:W-:Y:S01]  /*1e40*/  FMUL.FTZ R21, R32, R29 ;  /* 0x0000001d20157220 */ /* 0x001fe20000410000 */
[----:B------:R-:W-:-:S03]  /*1e50*/  FMUL.FTZ R10, R29, 0.5 ;  /* 0x3f0000001d0a7820 */ /* 0x000fc60000410000 */
[----:B------:R-:W-:-:S04]  /*1e60*/  FFMA R0, -R21, R21, R32 ;  /* 0x0000001515007223 */ /* 0x000fc80000000120 */
[----:B------:R-:W-:-:S07]  /*1e70*/  FFMA R21, R0, R10, R21 ;  /* 0x0000000a00157223 */ /* 0x000fce0000000015 */
.L_x_20:
[----:B------:R-:W-:Y:S05]  /*1e80*/  BSYNC.RECONVERGENT B0 ;  /* 0x0000000000007941 */ /* 0x000fea0003800200 */
.L_x_18:
[----:B------:R-:W-:Y:S01]  /*1e90*/  FMUL R0, R11, R11 ;  /* 0x0000000b0b007220 */ /* 0x000fe20000400000 */
[----:B------:R-:W-:Y:S01]  /*1ea0*/  BSSY.RECONVERGENT B0, `(.L_x_21) ;  /* 0x0000010000007945 */ /* 0x000fe20003800200 */
[----:B------:R-:W-:Y:S02]  /*1eb0*/  FFMA R28, R4, R21, RZ ;  /* 0x00000015041c7223 */ /* 0x000fe400000000ff */
[----:B------:R-:W-:-:S04]  /*1ec0*/  FFMA R0, R9, R9, R0 ;  /* 0x0000000909007223 */ /* 0x000fc80000000000 */
[----:B------:R-:W-:-:S04]  /*1ed0*/  FFMA R9, R19, R19, R0 ;  /* 0x0000001313097223 */ /* 0x000fc80000000000 */
[----:B------:R0:W1:Y:S01]  /*1ee0*/  MUFU.RSQ R10, R9 ;  /* 0x00000009000a7308 */ /* 0x0000620000001400 */
[----:B------:R-:W-:-:S04]  /*1ef0*/  IADD3 R0, PT, PT, R9, -0xd000000, RZ ;  /* 0xf300000009007810 */ /* 0x000fc80007ffe0ff */
[----:B------:R-:W-:-:S13]  /*1f00*/  ISETP.GT.U32.AND P0, PT, R0, 0x727fffff, PT ;  /* 0x727fffff0000780c */ /* 0x000fda0003f04070 */
[----:B01----:R-:W-:Y:S05]  /*1f10*/  @!P0 BRA `(.L_x_22) ;  /* 0x0000000000108947 */ /* 0x003fea0003800000 */
[----:B------:R-:W-:Y:S02]  /*1f20*/  MOV R0, R9 ;  /* 0x0000000900007202 */ /* 0x000fe40000000f00 */
[----:B------:R-:W-:-:S07]  /*1f30*/  MOV R20, 0x1f50 ;  /* 0x00001f5000147802 */ /* 0x000fce0000000f00 */
[----:B------:R-:W-:Y:S05]  /*1f40*/  CALL.REL.NOINC `($__internal_0_$__cuda_sm20_sqrt_rn_f32_slowpath) ;  /* 0x0000000800547944 */ /* 0x000fea0003c00000 */
[----:B------:R-:W-:Y:S05]  /*1f50*/  BRA `(.L_x_23) ;  /* 0x0000000000107947 */ /* 0x000fea0003800000 */
.L_x_22:
[----:B------:R-:W-:Y:S01]  /*1f60*/  FMUL.FTZ R0, R9, R10 ;  /* 0x0000000a09007220 */ /* 0x000fe20000410000 */
[----:B------:R-:W-:-:S03]  /*1f70*/  FMUL.FTZ R10, R10, 0.5 ;  /* 0x3f0000000a0a7820 */ /* 0x000fc60000410000 */
[----:B------:R-:W-:-:S04]  /*1f80*/  FFMA R9, -R0, R0, R9 ;  /* 0x0000000000097223 */ /* 0x000fc80000000109 */
[----:B------:R-:W-:-:S07]  /*1f90*/  FFMA R0, R9, R10, R0 ;  /* 0x0000000a09007223 */ /* 0x000fce0000000000 */
.L_x_23:
[----:B------:R-:W-:Y:S05]  /*1fa0*/  BSYNC.RECONVERGENT B0 ;  /* 0x0000000000007941 */ /* 0x000fea0003800200 */
.L_x_21:
[----:B------:R-:W-:Y:S01]  /*1fb0*/  FMUL R24, R24, R24 ;  /* 0x0000001818187220 */ /* 0x000fe20000400000 */
[----:B------:R-:W-:Y:S01]  /*1fc0*/  BSSY.RECONVERGENT B0, `(.L_x_24) ;  /* 0x0000011000007945 */ /* 0x000fe20003800200 */
[----:B------:R-:W-:Y:S02]  /*1fd0*/  FFMA R11, R5, R0, R28 ;  /* 0x00000000050b7223 */ /* 0x000fe4000000001c */
        /* <DEDUP_REMOVED lines=9> */
[----:B------:R-:W-:Y:S01]  /*2070*/  MOV R5, R0 ;  /* 0x0000000000057202 */ /* 0x000fe20000000f00 */
[----:B------:R-:W-:Y:S06]  /*2080*/  BRA `(.L_x_26) ;  /* 0x0000000000107947 */ /* 0x000fec0003800000 */
.L_x_25:
[----:B------:R-:W-:Y:S01]  /*2090*/  FMUL.FTZ R5, R26, R9 ;  /* 0x000000091a057220 */ /* 0x000fe20000410000 */
[----:B------:R-:W-:-:S03]  /*20a0*/  FMUL.FTZ R9, R9, 0.5 ;  /* 0x3f00000009097820 */ /* 0x000fc60000410000 */
[----:B------:R-:W-:-:S04]  /*20b0*/  FFMA R0, -R5, R5, R26 ;  /* 0x0000000505007223 */ /* 0x000fc8000000011a */
[----:B------:R-:W-:-:S07]  /*20c0*/  FFMA R5, R0, R9, R5 ;  /* 0x0000000900057223 */ /* 0x000fce0000000005 */
.L_x_26:
[----:B------:R-:W-:Y:S05]  /*20d0*/  BSYNC.RECONVERGENT B0 ;  /* 0x0000000000007941 */ /* 0x000fea0003800200 */
.L_x_24:
[----:B------:R-:W-:Y:S01]  /*20e0*/  FMUL R25, R25, R25 ;  /* 0x0000001919197220 */ /* 0x000fe20000400000 */
[----:B------:R-:W-:Y:S03]  /*20f0*/  BSSY.RECONVERGENT B0, `(.L_x_27) ;  /* 0x0000010000007945 */ /* 0x000fe60003800200 */
[----:B------:R-:W-:-:S04]  /*2100*/  FFMA R16, R16, R16, R25 ;  /* 0x0000001010107223 */ /* 0x000fc80000000019 */
[----:B------:R-:W-:Y:S01]  /*2110*/  FFMA R27, R27, R27, R16 ;  /* 0x0000001b1b1b7223 */ /* 0x000fe20000000010 */
[----:B------:R-:W-:-:S03]  /*2120*/  FFMA R16, R6, R5, R11 ;  /* 0x0000000506107223 */ /* 0x000fc6000000000b */
        /* <DEDUP_REMOVED lines=8> */
.L_x_28:
[----:B------:R-:W-:Y:S01]  /*21b0*/  FMUL.FTZ R0, R27, R10 ;  /* 0x0000000a1b007220 */ /* 0x000fe20000410000 */
[----:B------:R-:W-:-:S03]  /*21c0*/  FMUL.FTZ R6, R10, 0.5 ;  /* 0x3f0000000a067820 */ /* 0x000fc60000410000 */
[----:B------:R-:W-:-:S04]  /*21d0*/  FFMA R5, -R0, R0, R27 ;  /* 0x0000000000057223 */ /* 0x000fc8000000011b */
[----:B------:R-:W-:-:S07]  /*21e0*/  FFMA R0, R5, R6, R0 ;  /* 0x0000000605007223 */ /* 0x000fce0000000000 */
.L_x_29:
[----:B------:R-:W-:Y:S05]  /*21f0*/  BSYNC.RECONVERGENT B0 ;  /* 0x0000000000007941 */ /* 0x000fea0003800200 */
.L_x_27:
[----:B------:R-:W-:Y:S01]  /*2200*/  FFMA R20, R7, R0, R16 ;  /* 0x0000000007147223 */ /* 0x000fe20000000010 */
[----:B------:R-:W-:Y:S01]  /*2210*/  FMUL R0, R14, -R13 ;  /* 0x8000000d0e007220 */ /* 0x000fe20000400000 */
[----:B------:R-:W-:Y:S02]  /*2220*/  BSSY.RECONVERGENT B0, `(.L_x_30) ;  /* 0x000000d000007945 */ /* 0x000fe40003800200 */
[----:B------:R-:W0:Y:S08]  /*2230*/  MUFU.RCP R5, R20 ;  /* 0x0000001400057308 */ /* 0x000e300000001000 */
[----:B------:R-:W1:Y:S01]  /*2240*/  FCHK P0, R0, R20 ;  /* 0x0000001400007302 */ /* 0x000e620000000000 */
[----:B0-----:R-:W-:-:S04]  /*2250*/  FFMA R6, -R20, R5, 1 ;  /* 0x3f80000014067423 */ /* 0x001fc80000000105 */
[----:B------:R-:W-:-:S04]  /*2260*/  FFMA R5, R5, R6, R5 ;  /* 0x0000000605057223 */ /* 0x000fc80000000005 */
[----:B------:R-:W-:-:S04]  /*2270*/  FFMA R6, R0, R5, RZ ;  /* 0x0000000500067223 */ /* 0x000fc800000000ff */
[----:B------:R-:W-:-:S04]  /*2280*/  FFMA R25, -R20, R6, R0 ;  /* 0x0000000614197223 */ /* 0x000fc80000000100 */
[----:B------:R-:W-:Y:S01]  /*2290*/  FFMA R25, R5, R25, R6 ;  /* 0x0000001905197223 */ /* 0x000fe20000000006 */
[----:B-1----:R-:W-:Y:S06]  /*22a0*/  @!P0 BRA `(.L_x_31) ;  /* 0x0000000000108947 */ /* 0x002fec0003800000 */
[----:B------:R-:W-:Y:S02]  /*22b0*/  MOV R13, R0 ;  /* 0x00000000000d7202 */ /* 0x000fe40000000f00 */
[----:B------:R-:W-:-:S07]  /*22c0*/  MOV R35, 0x22e0 ;  /* 0x000022e000237802 */ /* 0x000fce0000000f00 */
[----:B------:R-:W-:Y:S05]  /*22d0*/  CALL.REL.NOINC `($__internal_1_$__cuda_sm3x_div_rn_noftz_f32_slowpath) ;  /* 0x0000000400c87944 */ /* 0x000fea0003c00000 */
[----:B------:R-:W-:-:S07]  /*22e0*/  MOV R25, R13 ;  /* 0x0000000d00197202 */ /* 0x000fce0000000f00 */
.L_x_31:
[----:B------:R-:W-:Y:S05]  /*22f0*/  BSYNC.RECONVERGENT B0 ;  /* 0x0000000000007941 */ /* 0x000fea0003800200 */
.L_x_30:
[----:B------:R-:W0:Y:S01]  /*2300*/  LDS R0, [R23] ;  /* 0x0000000017007984 */ /* 0x000e220000000800 */
[----:B------:R-:W1:Y:S01]  /*2310*/  LDC.64 R10, c[0x0][0x380] ;  /* 0x0000e000ff0a7b82 */ /* 0x000e620000000a00 */
[----:B------:R-:W-:Y:S02]  /*2320*/  FMUL R9, R4, R25 ;  /* 0x0000001904097220 */ /* 0x000fe40000400000 */
[----:B------:R-:W2:Y:S04]  /*2330*/  LDS R6, [R22] ;  /* 0x0000000016067984 */ /* 0x000ea80000000800 */
[----:B------:R-:W3:Y:S01]  /*2340*/  LDS R13, [R17+0x10] ;  /* 0x00001000110d7984 */ /* 0x000ee20000000800 */
[----:B------:R-:W-:-:S03]  /*2350*/  FMUL R9, R8, R9 ;  /* 0x0000000908097220 */ /* 0x000fc60000400000 */
[----:B------:R-:W4:Y:S01]  /*2360*/  LDS R15, [R17+0x20] ;  /* 0x00002000110f7984 */ /* 0x000f220000000800 */
[----:B------:R-:W-:Y:S01]  /*2370*/  MOV R16, 0x0 ;  /* 0x0000000000107802 */ /* 0x000fe20000000f00 */
[----:B------:R-:W5:Y:S02]  /*2380*/  LDCU.64 UR4, c[0x4][0x8] ;  /* 0x01000100ff0477ac */ /* 0x000f640008000a00 */
[----:B------:R0:W-:Y:S02]  /*2390*/  REDG.E.ADD.F32.FTZ.RN.STRONG.GPU desc[UR36][R2.64], R9 ;  /* 0x00000009020079a6 */ /* 0x0001e4000c12f324 */
[----:B0-----:R-:W-:Y:S01]  /*23a0*/  LEA R5, R0, R0, 0x1 ;  /* 0x0000000000057211 */ /* 0x001fe200078e08ff */
[----:B--2---:R-:W-:-:S04]  /*23b0*/  FMUL R6, R6, R25 ;  /* 0x0000001906067220 */ /* 0x004fc80000400000 */
[----:B-1----:R-:W-:-:S04]  /*23c0*/  IMAD.WIDE R10, R5, 0x4, R10 ;  /* 0x00000004050a7825 */ /* 0x002fc800078e020a */
[C---:B---3--:R-:W-:Y:S01]  /*23d0*/  FMUL R13, R6.reuse, R13 ;  /* 0x0000000d060d7220 */ /* 0x048fe20000400000 */
[----:B----4-:R-:W-:-:S04]  /*23e0*/  FMUL R15, R6, R15 ;  /* 0x0000000f060f7220 */ /* 0x010fc80000400000 */
[----:B------:R0:W-:Y:S04]  /*23f0*/  REDG.E.ADD.F32.FTZ.RN.STRONG.GPU desc[UR36][R10.64+0x4], R13 ;  /* 0x0000040d0a0079a6 */ /* 0x0001e8000c12f324 */
[----:B------:R0:W-:Y:S01]  /*2400*/  REDG.E.ADD.F32.FTZ.RN.STRONG.GPU desc[UR36][R10.64+0x8], R15 ;  /* 0x0000080f0a0079a6 */ /* 0x0001e2000c12f324 */
[----:B------:R0:W1:Y:S01]  /*2410*/  LDC.64 R18, c[0x4][R16] ;  /* 0x0100000010127b82 */ /* 0x0000620000000a00 */
[----:B-----5:R-:W-:Y:S02]  /*2420*/  MOV R4, UR4 ;  /* 0x0000000400047c02 */ /* 0x020fe40008000f00 */
[----:B------:R-:W-:Y:S02]  /*2430*/  CS2R R6, SRZ ;  /* 0x0000000000067805 */ /* 0x000fe4000001ff00 */
[----:B------:R-:W-:-:S07]  /*2440*/  MOV R5, UR5 ;  /* 0x0000000500057c02 */ /* 0x000fce0008000f00 */
[----:B------:R-:W-:-:S07]  /*2450*/  LEPC R20, `(.L_x_32) ;  /* 0x000000001014794e */ /* 0x000fce0000000000 */
[----:B01----:R-:W-:Y:S05]  /*2460*/  CALL.ABS.NOINC R18 ;  /* 0x0000000012007343 */ /* 0x003fea0003c00000 */
.L_x_32:
[----:B------:R-:W0:Y:S01]  /*2470*/  LDS R0, [R23+0x4] ;  /* 0x0000040017007984 */ /* 0x000e220000000800 */
[----:B------:R-:W1:Y:S01]  /*2480*/  LDC.64 R2, c[0x0][0x380] ;  /* 0x0000e000ff027b82 */ /* 0x000e620000000a00 */
[----:B------:R-:W2:Y:S02]  /*2490*/  LDCU.64 UR4, c[0x4][0x8] ;  /* 0x01000100ff0477ac */ /* 0x000ea40008000a00 */
[----:B------:R-:W3:Y:S04]  /*24a0*/  LDS R4, [R22+0x4] ;  /* 0x0000040016047984 */ /* 0x000ee80000000800 */
[----:B------:R-:W4:Y:S04]  /*24b0*/  LDS R9, [R17+0x4] ;  /* 0x0000040011097984 */ /* 0x000f280000000800 */
[----:B------:R-:W5:Y:S04]  /*24c0*/  LDS R11, [R17+0x14] ;  /* 0x00001400110b7984 */ /* 0x000f680000000800 */
[----:B------:R-:W2:Y:S01]  /*24d0*/  LDS R13, [R17+0x24] ;  /* 0x00002400110d7984 */ /* 0x000ea20000000800 */
[----:B0-----:R-:W-:Y:S01]  /*24e0*/  LEA R5, R0, R0, 0x1 ;  /* 0x0000000000057211 */ /* 0x001fe200078e08ff */
[----:B---3--:R-:W-:-:S04]  /*24f0*/  FMUL R4, R4, R25 ;  /* 0x0000001904047220 */ /* 0x008fc80000400000 */
[----:B-1----:R-:W-:-:S04]  /*2500*/  IMAD.WIDE R2, R5, 0x4, R2 ;  /* 0x0000000405027825 */ /* 0x002fc800078e0202 */
[C---:B----4-:R-:W-:Y:S01]  /*2510*/  FMUL R9, R4.reuse, R9 ;  /* 0x0000000904097220 */ /* 0x050fe20000400000 */
[----:B-----5:R-:W-:-:S04]  /*2520*/  FMUL R11, R4, R11 ;  /* 0x0000000b040b7220 */ /* 0x020fc80000400000 */
[----:B------:R0:W-:Y:S01]  /*2530*/  REDG.E.ADD.F32.FTZ.RN.STRONG.GPU desc[UR36][R2.64], R9 ;  /* 0x00000009020079a6 */ /* 0x0001e2000c12f324 */
[----:B--2---:R-:W-:-:S03]  /*2540*/  FMUL R13, R4, R13 ;  /* 0x0000000d040d7220 */ /* 0x004fc60000400000 */
[----:B------:R0:W-:Y:S04]  /*2550*/  REDG.E.ADD.F32.FTZ.RN.STRONG.GPU desc[UR36][R2.64+0x4], R11 ;  /* 0x0000040b020079a6 */ /* 0x0001e8000c12f324 */
[----:B------:R0:W-:Y:S01]  /*2560*/  REDG.E.ADD.F32.FTZ.RN.STRONG.GPU desc[UR36][R2.64+0x8], R13 ;  /* 0x0000080d020079a6 */ /* 0x0001e2000c12f324 */
[----:B------:R0:W1:Y:S01]  /*2570*/  LDC.64 R14, c[0x4][R16] ;  /* 0x01000000100e7b82 */ /* 0x0000620000000a00 */
[----:B------:R-:W-:Y:S02]  /*2580*/  MOV R4, UR4 ;  /* 0x0000000400047c02 */ /* 0x000fe40008000f00 */
[----:B------:R-:W-:Y:S02]  /*2590*/  CS2R R6, SRZ ;  /* 0x0000000000067805 */ /* 0x000fe4000001ff00 */
[----:B------:R-:W-:-:S07]  /*25a0*/  MOV R5, UR5 ;  /* 0x0000000500057c02 */ /* 0x000fce0008000f00 */
[----:B------:R-:W-:-:S07]  /*25b0*/  LEPC R20, `(.L_x_33) ;  /* 0x000000001014794e */ /* 0x000fce0000000000 */
[----:B01----:R-:W-:Y:S05]  /*25c0*/  CALL.ABS.NOINC R14 ;  /* 0x000000000e007343 */ /* 0x003fea0003c00000 */
.L_x_33:
        /* <DEDUP_REMOVED lines=22> */
.L_x_34:
        /* <DEDUP_REMOVED lines=16> */
[----:B------:R-:W1:Y:S01]  /*2830*/  LDC.64 R16, c[0x4][R16] ;  /* 0x0100000010107b82 */ /* 0x000e620000000a00 */
[----:B------:R-:W-:Y:S02]  /*2840*/  MOV R4, UR4 ;  /* 0x0000000400047c02 */ /* 0x000fe40008000f00 */
[----:B------:R-:W-:Y:S02]  /*2850*/  CS2R R6, SRZ ;  /* 0x0000000000067805 */ /* 0x000fe4000001ff00 */
[----:B------:R-:W-:-:S07]  /*2860*/  MOV R5, UR5 ;  /* 0x0000000500057c02 */ /* 0x000fce0008000f00 */
[----:B------:R-:W-:-:S07]  /*2870*/  LEPC R20, `(.L_x_35) ;  /* 0x000000001014794e */ /* 0x000fce0000000000 */
[----:B01----:R-:W-:Y:S05]  /*2880*/  CALL.ABS.NOINC R16 ;  /* 0x0000000010007343 */ /* 0x003fea0003c00000 */
.L_x_35:
[----:B------:R-:W-:Y:S05]  /*2890*/  EXIT ;  /* 0x000000000000794d */ /* 0x000fea0003800000 */
        .weak           $__internal_0_$__cuda_sm20_sqrt_rn_f32_slowpath
        .type           $__internal_0_$__cuda_sm20_sqrt_rn_f32_slowpath,@function
        .size           $__internal_0_$__cuda_sm20_sqrt_rn_f32_slowpath,($__internal_1_$__cuda_sm3x_div_rn_noftz_f32_slowpath - $__internal_0_$__cuda_sm20_sqrt_rn_f32_slowpath)
$__internal_0_$__cuda_sm20_sqrt_rn_f32_slowpath:
[----:B------:R-:W-:-:S13]  /*28a0*/  LOP3.LUT P0, RZ, R0, 0x7fffffff, RZ, 0xc0, !PT ;  /* 0x7fffffff00ff7812 */ /* 0x000fda000780c0ff */
[----:B------:R-:W-:Y:S01]  /*28b0*/  @!P0 MOV R10, R0 ;  /* 0x00000000000a8202 */ /* 0x000fe20000000f00 */
[----:B------:R-:W-:Y:S06]  /*28c0*/  @!P0 BRA `(.L_x_36) ;  /* 0x0000000000408947 */ /* 0x000fec0003800000 */
[----:B------:R-:W-:-:S13]  /*28d0*/  FSETP.GEU.FTZ.AND P0, PT, R0, RZ, PT ;  /* 0x000000ff0000720b */ /* 0x000fda0003f1e000 */
[----:B------:R-:W-:Y:S01]  /*28e0*/  @!P0 MOV R10, 0x7fffffff ;  /* 0x7fffffff000a8802 */ /* 0x000fe20000000f00 */
[----:B------:R-:W-:Y:S06]  /*28f0*/  @!P0 BRA `(.L_x_36) ;  /* 0x0000000000348947 */ /* 0x000fec0003800000 */
[----:B------:R-:W-:-:S13]  /*2900*/  FSETP.GTU.FTZ.AND P0, PT, |R0|, +INF , PT ;  /* 0x7f8000000000780b */ /* 0x000fda0003f1c200 */
[----:B------:R-:W-:Y:S01]  /*2910*/  @P0 FADD.FTZ R10, R0, 1 ;  /* 0x3f800000000a0421 */ /* 0x000fe20000010000 */
[----:B------:R-:W-:Y:S06]  /*2920*/  @P0 BRA `(.L_x_36) ;  /* 0x0000000000280947 */ /* 0x000fec0003800000 */
[----:B------:R-:W-:-:S13]  /*2930*/  FSETP.NEU.FTZ.AND P0, PT, |R0|, +INF , PT ;  /* 0x7f8000000000780b */ /* 0x000fda0003f1d200 */
[----:B------:R-:W-:-:S04]  /*2940*/  @P0 FFMA R12, R0, 1.84467440737095516160e+19, RZ ;  /* 0x5f800000000c0823 */ /* 0x000fc800000000ff */
[----:B------:R-:W0:Y:S02]  /*2950*/  @P0 MUFU.RSQ R21, R12 ;  /* 0x0000000c00150308 */ /* 0x000e240000001400 */
[----:B0-----:R-:W-:Y:S01]  /*2960*/  @P0 FMUL.FTZ R29, R12, R21 ;  /* 0x000000150c1d0220 */ /* 0x001fe20000410000 */
[----:B------:R-:W-:-:S03]  /*2970*/  @P0 FMUL.FTZ R21, R21, 0.5 ;  /* 0x3f00000015150820 */ /* 0x000fc60000410000 */
[----:B------:R-:W-:-:S04]  /*2980*/  @P0 FADD.FTZ R10, -R29, -RZ ;  /* 0x800000ff1d0a0221 */ /* 0x000fc80000010100 */
[----:B------:R-:W-:Y:S01]  /*2990*/  @P0 FFMA R18, R29, R10, R12 ;  /* 0x0000000a1d120223 */ /* 0x000fe2000000000c */
[----:B------:R-:W-:-:S03]  /*29a0*/  @!P0 MOV R10, R0 ;  /* 0x00000000000a8202 */ /* 0x000fc60000000f00 */
[----:B------:R-:W-:-:S04]  /*29b0*/  @P0 FFMA R18, R18, R21, R29 ;  /* 0x0000001512120223 */ /* 0x000fc8000000001d */
[----:B------:R-:W-:-:S07]  /*29c0*/  @P0 FMUL.FTZ R10, R18, 2.3283064365386962891e-10 ;  /* 0x2f800000120a0820 */ /* 0x000fce0000410000 */
.L_x_36:
[----:B------:R-:W-:Y:S01]  /*29d0*/  HFMA2 R21, -RZ, RZ, 0, 0 ;  /* 0x00000000ff157431 */ /* 0x000fe200000001ff */
[----:B------:R-:W-:-:S03]  /*29e0*/  MOV R0, R10 ;  /* 0x0000000a00007202 */ /* 0x000fc60000000f00 */
[----:B------:R-:W-:Y:S05]  /*29f0*/  RET.REL.NODEC R20 `(_Z18solveFEMConstraintPfPiS_S_S_ff) ;  /* 0xffffffd414807950 */ /* 0x000fea0003c3ffff */
        .weak           $__internal_1_$__cuda_sm3x_div_rn_noftz_f32_slowpath
        .type           $__internal_1_$__cuda_sm3x_div_rn_noftz_f32_slowpath,@function
        .size           $__internal_1_$__cuda_sm3x_div_rn_noftz_f32_slowpath,(.L_x_50 - $__internal_1_$__cuda_sm3x_div_rn_noftz_f32_slowpath)
$__internal_1_$__cuda_sm3x_div_rn_noftz_f32_slowpath:
[----:B------:R-:W-:Y:S01]  /*2a00*/  SHF.R.U32.HI R21, RZ, 0x17, R20 ;  /* 0x00000017ff157819 */ /* 0x000fe20000011614 */
[----:B------:R-:W-:Y:S01]  /*2a10*/  BSSY.RECONVERGENT B1, `(.L_x_37) ;  /* 0x0000062000017945 */ /* 0x000fe20003800200 */
[----:B------:R-:W-:Y:S02]  /*2a20*/  SHF.R.U32.HI R37, RZ, 0x17, R13 ;  /* 0x00000017ff257819 */ /* 0x000fe4000001160d */
[----:B------:R-:W-:Y:S02]  /*2a30*/  LOP3.LUT R21, R21, 0xff, RZ, 0xc0, !PT ;  /* 0x000000ff15157812 */ /* 0x000fe400078ec0ff */
[----:B------:R-:W-:Y:S02]  /*2a40*/  LOP3.LUT R43, R37, 0xff, RZ, 0xc0, !PT ;  /* 0x000000ff252b7812 */ /* 0x000fe400078ec0ff */
[----:B------:R-:W-:Y:S02]  /*2a50*/  IADD3 R41, PT, PT, R21, -0x1, RZ ;  /* 0xffffffff15297810 */ /* 0x000fe40007ffe0ff */
[----:B------:R-:W-:-:S02]  /*2a60*/  IADD3 R39, PT, PT, R43, -0x1, RZ ;  /* 0xffffffff2b277810 */ /* 0x000fc40007ffe0ff */
[----:B------:R-:W-:-:S04]  /*2a70*/  ISETP.GT.U32.AND P0, PT, R41, 0xfd, PT ;  /* 0x000000fd2900780c */ /* 0x000fc80003f04070 */
[----:B------:R-:W-:-:S13]  /*2a80*/  ISETP.GT.U32.OR P0, PT, R39, 0xfd, P0 ;  /* 0x000000fd2700780c */ /* 0x000fda0000704470 */
[----:B------:R-:W-:Y:S01]  /*2a90*/  @!P0 MOV R37, RZ ;  /* 0x000000ff00258202 */ /* 0x000fe20000000f00 */
[----:B------:R-:W-:Y:S06]  /*2aa0*/  @!P0 BRA `(.L_x_38) ;  /* 0x00000000005c8947 */ /* 0x000fec0003800000 */
[----:B------:R-:W-:Y:S02]  /*2ab0*/  FSETP.GTU.FTZ.AND P0, PT, |R13|, +INF , PT ;  /* 0x7f8000000d00780b */ /* 0x000fe40003f1c200 */
[----:B------:R-:W-:-:S04]  /*2ac0*/  FSETP.GTU.FTZ.AND P1, PT, |R20|, +INF , PT ;  /* 0x7f8000001400780b */ /* 0x000fc80003f3c200 */
[----:B------:R-:W-:-:S13]  /*2ad0*/  PLOP3.LUT P0, PT, P0, P1, PT, 0xf8, 0x8f ;  /* 0x00000000008f781c */ /* 0x000fda0000703f70 */
[----:B------:R-:W-:Y:S05]  /*2ae0*/  @P0 BRA `(.L_x_39) ;  /* 0x00000004004c0947 */ /* 0x000fea0003800000 */
[----:B------:R-:W-:-:S13]  /*2af0*/  LOP3.LUT P0, RZ, R20, 0x7fffffff, R13, 0xc8, !PT ;  /* 0x7fffffff14ff7812 */ /* 0x000fda000780c80d */
[----:B------:R-:W-:Y:S05]  /*2b00*/  @!P0 BRA `(.L_x_40) ;  /* 0x00000004003c8947 */ /* 0x000fea0003800000 */
[C---:B------:R-:W-:Y:S02]  /*2b10*/  FSETP.NEU.FTZ.AND P2, PT, |R13|.reuse, +INF , PT ;  /* 0x7f8000000d00780b */ /* 0x040fe40003f5d200 */
[----:B------:R-:W-:Y:S02]  /*2b20*/  FSETP.NEU.FTZ.AND P1, PT, |R20|, +INF , PT ;  /* 0x7f8000001400780b */ /* 0x000fe40003f3d200 */
[----:B------:R-:W-:-:S11]  /*2b30*/  FSETP.NEU.FTZ.AND P0, PT, |R13|, +INF , PT ;  /* 0x7f8000000d00780b */ /* 0x000fd60003f1d200 */
[----:B------:R-:W-:Y:S05]  /*2b40*/  @!P1 BRA !P2, `(.L_x_40) ;  /* 0x00000004002c9947 */ /* 0x000fea0005000000 */
[----:B------:R-:W-:-:S04]  /*2b50*/  LOP3.LUT P2, RZ, R13, 0x7fffffff, RZ, 0xc0, !PT ;  /* 0x7fffffff0dff7812 */ /* 0x000fc8000784c0ff */
[----:B------:R-:W-:-:S13]  /*2b60*/  PLOP3.LUT P1, PT, P1, P2, PT, 0x2f, 0xf2 ;  /* 0x0000000000f2781c */ /* 0x000fda0000f24577 */
[----:B------:R-:W-:Y:S05]  /*2b70*/  @P1 BRA `(.L_x_41) ;  /* 0x0000000400181947 */ /* 0x000fea0003800000 */
[----:B------:R-:W-:-:S04]  /*2b80*/  LOP3.LUT P1, RZ, R20, 0x7fffffff, RZ, 0xc0, !PT ;  /* 0x7fffffff14ff7812 */ /* 0x000fc8000782c0ff */
[----:B------:R-:W-:-:S13]  /*2b90*/  PLOP3.LUT P0, PT, P0, P1, PT, 0x2f, 0xf2 ;  /* 0x0000000000f2781c */ /* 0x000fda0000702577 */
[----:B------:R-:W-:Y:S05]  /*2ba0*/  @P0 BRA `(.L_x_42) ;  /* 0x0000000400000947 */ /* 0x000fea0003800000 */
[----:B------:R-:W-:Y:S02]  /*2bb0*/  ISETP.GE.AND P0, PT, R39, RZ, PT ;  /* 0x000000ff2700720c */ /* 0x000fe40003f06270 */
[----:B------:R-:W-:-:S11]  /*2bc0*/  ISETP.GE.AND P1, PT, R41, RZ, PT ;  /* 0x000000ff2900720c */ /* 0x000fd60003f26270 */
[----:B------:R-:W-:Y:S01]  /*2bd0*/  @P0 MOV R37, RZ ;  /* 0x000000ff00250202 */ /* 0x000fe20000000f00 */
[----:B------:R-:W-:Y:S01]  /*2be0*/  @!P0 FFMA R13, R13, 1.84467440737095516160e+19, RZ ;  /* 0x5f8000000d0d8823 */ /* 0x000fe200000000ff */
[----:B------:R-:W-:Y:S01]  /*2bf0*/  @!P0 MOV R37, 0xffffffc0 ;  /* 0xffffffc000258802 */ /* 0x000fe20000000f00 */
[----:B------:R-:W-:-:S03]  /*2c00*/  @!P1 FFMA R20, R20, 1.84467440737095516160e+19, RZ ;  /* 0x5f80000014149823 */ /* 0x000fc600000000ff */
[----:B------:R-:W-:-:S07]  /*2c10*/  @!P1 IADD3 R37, PT, PT, R37, 0x40, RZ ;  /* 0x0000004025259810 */ /* 0x000fce0007ffe0ff */
.L_x_38:
[----:B------:R-:W-:Y:S01]  /*2c20*/  LEA R39, R21, 0xc0800000, 0x17 ;  /* 0xc080000015277811 */ /* 0x000fe200078eb8ff */
[----:B------:R-:W-:Y:S03]  /*2c30*/  BSSY.RECONVERGENT B2, `(.L_x_43) ;  /* 0x0000036000027945 */ /* 0x000fe60003800200 */
[----:B------:R-:W-:Y:S02]  /*2c40*/  IADD3 R41, PT, PT, -R39, R20, RZ ;  /* 0x0000001427297210 */ /* 0x000fe40007ffe1ff */
[----:B------:R-:W-:Y:S02]  /*2c50*/  IADD3 R20, PT, PT, R43, -0x7f, RZ ;  /* 0xffffff812b147810 */ /* 0x000fe40007ffe0ff */
[----:B------:R-:W0:Y:S01]  /*2c60*/  MUFU.RCP R46, R41 ;  /* 0x00000029002e7308 */ /* 0x000e220000001000 */
[----:B------:R-:W-:Y:S01]  /*2c70*/  FADD.FTZ R48, -R41, -RZ ;  /* 0x800000ff29307221 */ /* 0x000fe20000010100 */
[C---:B------:R-:W-:Y:S01]  /*2c80*/  IADD3 R50, PT, PT, R20.reuse, 0x7f, -R21 ;  /* 0x0000007f14327810 */ /* 0x040fe20007ffe815 */
[----:B------:R-:W-:-:S03]  /*2c90*/  IMAD R13, R20, -0x800000, R13 ;  /* 0xff800000140d7824 */ /* 0x000fc600078e020d */
[----:B------:R-:W-:Y:S01]  /*2ca0*/  IADD3 R50, PT, PT, R50, R37, RZ ;  /* 0x0000002532327210 */ /* 0x000fe20007ffe0ff */
[----:B0-----:R-:W-:-:S04]  /*2cb0*/  FFMA R39, R46, R48, 1 ;  /* 0x3f8000002e277423 */ /* 0x001fc80000000030 */
[----:B------:R-:W-:-:S04]  /*2cc0*/  FFMA R46, R46, R39, R46 ;  /* 0x000000272e2e7223 */ /* 0x000fc8000000002e */
[----:B------:R-:W-:-:S04]  /*2cd0*/  FFMA R39, R13, R46, RZ ;  /* 0x0000002e0d277223 */ /* 0x000fc800000000ff */
[----:B------:R-:W-:-:S04]  /*2ce0*/  FFMA R43, R48, R39, R13 ;  /* 0x00000027302b7223 */ /* 0x000fc8000000000d */
[----:B------:R-:W-:-:S04]  /*2cf0*/  FFMA R39, R46, R43, R39 ;  /* 0x0000002b2e277223 */ /* 0x000fc80000000027 */
[----:B------:R-:W-:-:S04]  /*2d00*/  FFMA R48, R48, R39, R13 ;  /* 0x0000002730307223 */ /* 0x000fc8000000000d */
[----:B------:R-:W-:-:S05]  /*2d10*/  FFMA R13, R46, R48, R39 ;  /* 0x000000302e0d7223 */ /* 0x000fca0000000027 */
[----:B------:R-:W-:-:S04]  /*2d20*/  SHF.R.U32.HI R20, RZ, 0x17, R13 ;  /* 0x00000017ff147819 */ /* 0x000fc8000001160d */
[----:B------:R-:W-:-:S04]  /*2d30*/  LOP3.LUT R20, R20, 0xff, RZ, 0xc0, !PT ;  /* 0x000000ff14147812 */ /* 0x000fc800078ec0ff */
[----:B------:R-:W-:-:S04]  /*2d40*/  IADD3 R37, PT, PT, R20, R50, RZ ;  /* 0x0000003214257210 */ /* 0x000fc80007ffe0ff */
[----:B------:R-:W-:-:S04]  /*2d50*/  IADD3 R20, PT, PT, R37, -0x1, RZ ;  /* 0xffffffff25147810 */ /* 0x000fc80007ffe0ff */
[----:B------:R-:W-:-:S13]  /*2d60*/  ISETP.GE.U32.AND P0, PT, R20, 0xfe, PT ;  /* 0x000000fe1400780c */ /* 0x000fda0003f06070 */
[----:B------:R-:W-:Y:S05]  /*2d70*/  @!P0 BRA `(.L_x_44) ;  /* 0x0000000000808947 */ /* 0x000fea0003800000 */
[----:B------:R-:W-:-:S13]  /*2d80*/  ISETP.GT.AND P0, PT, R37, 0xfe, PT ;  /* 0x000000fe2500780c */ /* 0x000fda0003f04270 */
[----:B------:R-:W-:Y:S05]  /*2d90*/  @P0 BRA `(.L_x_45) ;  /* 0x00000000006c0947 */ /* 0x000fea0003800000 */
[----:B------:R-:W-:-:S13]  /*2da0*/  ISETP.GE.AND P0, PT, R37, 0x1, PT ;  /* 0x000000012500780c */ /* 0x000fda0003f06270 */
[----:B------:R-:W-:Y:S05]  /*2db0*/  @P0 BRA `(.L_x_46) ;  /* 0x0000000000740947 */ /* 0x000fea0003800000 */
[----:B------:R-:W-:Y:S02]  /*2dc0*/  ISETP.GE.AND P0, PT, R37, -0x18, PT ;  /* 0xffffffe82500780c */ /* 0x000fe40003f06270 */
[----:B------:R-:W-:-:S11]  /*2dd0*/  LOP3.LUT R13, R13, 0x80000000, RZ, 0xc0, !PT ;  /* 0x800000000d0d7812 */ /* 0x000fd600078ec0ff */
[----:B------:R-:W-:Y:S05]  /*2de0*/  @!P0 BRA `(.L_x_46) ;  /* 0x0000000000688947 */ /* 0x000fea0003800000 */
[-CC-:B------:R-:W-:Y:S01]  /*2df0*/  FFMA.RZ R20, R46, R48.reuse, R39.reuse ;  /* 0x000000302e147223 */ /* 0x180fe2000000c027 */
[C---:B------:R-:W-:Y:S02]  /*2e00*/  ISETP.NE.AND P2, PT, R37.reuse, RZ, PT ;  /* 0x000000ff2500720c */ /* 0x040fe40003f45270 */
[C---:B------:R-:W-:Y:S02]  /*2e10*/  ISETP.NE.AND P1, PT, R37.reuse, RZ, PT ;  /* 0x000000ff2500720c */ /* 0x040fe40003f25270 */
[----:B------:R-:W-:Y:S01]  /*2e20*/  LOP3.LUT R21, R20, 0x7fffff, RZ, 0xc0, !PT ;  /* 0x007fffff14157812 */ /* 0x000fe200078ec0ff */
[CCC-:B------:R-:W-:Y:S01]  /*2e30*/  FFMA.RP R20, R46.reuse, R48.reuse, R39.reuse ;  /* 0x000000302e147223 */ /* 0x1c0fe20000008027 */
[----:B------:R-:W-:Y:S01]  /*2e40*/  FFMA.RM R39, R46, R48, R39 ;  /* 0x000000302e277223 */ /* 0x000fe20000004027 */
[----:B------:R-:W-:Y:S02]  /*2e50*/  IADD3 R46, PT, PT, R37, 0x20, RZ ;  /* 0x00000020252e7810 */ /* 0x000fe40007ffe0ff */
[----:B------:R-:W-:-:S02]  /*2e60*/  LOP3.LUT R21, R21, 0x800000, RZ, 0xfc, !PT ;  /* 0x0080000015157812 */ /* 0x000fc400078efcff */
[----:B------:R-:W-:Y:S02]  /*2e70*/  IADD3 R37, PT, PT, -R37, RZ, RZ ;  /* 0x000000ff25257210 */ /* 0x000fe40007ffe1ff */
[----:B------:R-:W-:Y:S02]  /*2e80*/  SHF.L.U32 R46, R21, R46, RZ ;  /* 0x0000002e152e7219 */ /* 0x000fe400000006ff */
[----:B------:R-:W-:Y:S02]  /*2e90*/  FSETP.NEU.FTZ.AND P0, PT, R20, R39, PT ;  /* 0x000000271400720b */ /* 0x000fe40003f1d000 */
[----:B------:R-:W-:Y:S02]  /*2ea0*/  SEL R20, R37, RZ, P2 ;  /* 0x000000ff25147207 */ /* 0x000fe40001000000 */
[----:B------:R-:W-:Y:S02]  /*2eb0*/  ISETP.NE.AND P1, PT, R46, RZ, P1 ;  /* 0x000000ff2e00720c */ /* 0x000fe40000f25270 */
[----:B------:R-:W-:-:S02]  /*2ec0*/  SHF.R.U32.HI R20, RZ, R20, R21 ;  /* 0x00000014ff147219 */ /* 0x000fc40000011615 */
[----:B------:R-:W-:Y:S02]  /*2ed0*/  PLOP3.LUT P0, PT, P0, P1, PT, 0xf8, 0x8f ;  /* 0x00000000008f781c */ /* 0x000fe40000703f70 */
[----:B------:R-:W-:Y:S02]  /*2ee0*/  SHF.R.U32.HI R46, RZ, 0x1, R20 ;  /* 0x00000001ff2e7819 */ /* 0x000fe40000011614 */
[----:B------:R-:W-:-:S04]  /*2ef0*/  SEL R21, RZ, 0x1, !P0 ;  /* 0x00000001ff157807 */ /* 0x000fc80004000000 */
[----:B------:R-:W-:-:S04]  /*2f00*/  LOP3.LUT R21, R21, 0x1, R46, 0xf8, !PT ;  /* 0x0000000115157812 */ /* 0x000fc800078ef82e */
[----:B------:R-:W-:-:S04]  /*2f10*/  LOP3.LUT R21, R21, R20, RZ, 0xc0, !PT ;  /* 0x0000001415157212 */ /* 0x000fc800078ec0ff */
[----:B------:R-:W-:-:S04]  /*2f20*/  IADD3 R46, PT, PT, R46, R21, RZ ;  /* 0x000000152e2e7210 */ /* 0x000fc80007ffe0ff */
[----:B------:R-:W-:Y:S01]  /*2f30*/  LOP3.LUT R13, R46, R13, RZ, 0xfc, !PT ;  /* 0x0000000d2e0d7212 */ /* 0x000fe200078efcff */
[----:B------:R-:W-:Y:S06]  /*2f40*/  BRA `(.L_x_46) ;  /* 0x0000000000107947 */ /* 0x000fec0003800000 */
.L_x_45:
[----:B------:R-:W-:-:S04]  /*2f50*/  LOP3.LUT R13, R13, 0x80000000, RZ, 0xc0, !PT ;  /* 0x800000000d0d7812 */ /* 0x000fc800078ec0ff */
[----:B------:R-:W-:Y:S01]  /*2f60*/  LOP3.LUT R13, R13, 0x7f800000, RZ, 0xfc, !PT ;  /* 0x7f8000000d0d7812 */ /* 0x000fe200078efcff */
[----:B------:R-:W-:Y:S06]  /*2f70*/  BRA `(.L_x_46) ;  /* 0x0000000000047947 */ /* 0x000fec0003800000 */
.L_x_44:
[----:B------:R-:W-:-:S07]  /*2f80*/  LEA R13, R50, R13, 0x17 ;  /* 0x0000000d320d7211 */ /* 0x000fce00078eb8ff */
.L_x_46:
[----:B------:R-:W-:Y:S05]  /*2f90*/  BSYNC.RECONVERGENT B2 ;  /* 0x0000000000027941 */ /* 0x000fea0003800200 */
.L_x_43:
[----:B------:R-:W-:Y:S05]  /*2fa0*/  BRA `(.L_x_47) ;  /* 0x0000000000207947 */ /* 0x000fea0003800000 */
.L_x_42:
[----:B------:R-:W-:-:S04]  /*2fb0*/  LOP3.LUT R13, R20, 0x80000000, R13, 0x48, !PT ;  /* 0x80000000140d7812 */ /* 0x000fc800078e480d */
[----:B------:R-:W-:Y:S01]  /*2fc0*/  LOP3.LUT R13, R13, 0x7f800000, RZ, 0xfc, !PT ;  /* 0x7f8000000d0d7812 */ /* 0x000fe200078efcff */
[----:B------:R-:W-:Y:S06]  /*2fd0*/  BRA `(.L_x_47) ;  /* 0x0000000000147947 */ /* 0x000fec0003800000 */
.L_x_41:
[----:B------:R-:W-:Y:S01]  /*2fe0*/  LOP3.LUT R13, R20, 0x80000000, R13, 0x48, !PT ;  /* 0x80000000140d7812 */ /* 0x000fe200078e480d */
[----:B------:R-:W-:Y:S06]  /*2ff0*/  BRA `(.L_x_47) ;  /* 0x00000000000c7947 */ /* 0x000fec0003800000 */
.L_x_40:
[----:B------:R-:W0:Y:S01]  /*3000*/  MUFU.RSQ R13, -QNAN ;  /* 0xffc00000000d7908 */ /* 0x000e220000001400 */
[----:B------:R-:W-:Y:S05]  /*3010*/  BRA `(.L_x_47) ;  /* 0x0000000000047947 */ /* 0x000fea0003800000 */
.L_x_39:
[----:B------:R-:W-:-:S07]  /*3020*/  FADD.FTZ R13, R13, R20 ;  /* 0x000000140d0d7221 */ /* 0x000fce0000010000 */
.L_x_47:
[----:B------:R-:W-:Y:S05]  /*3030*/  BSYNC.RECONVERGENT B1 ;  /* 0x0000000000017941 */ /* 0x000fea0003800200 */
.L_x_37:
[----:B------:R-:W-:Y:S01]  /*3040*/  HFMA2 R21, -RZ, RZ, 0, 0 ;  /* 0x00000000ff157431 */ /* 0x000fe200000001ff */
[----:B------:R-:W-:-:S04]  /*3050*/  MOV R20, R35 ;  /* 0x0000002300147202 */ /* 0x000fc80000000f00 */
[----:B0-----:R-:W-:Y:S05]  /*3060*/  RET.REL.NODEC R20 `(_Z18solveFEMConstraintPfPiS_S_S_ff) ;  /* 0xffffffcc14e47950 */ /* 0x001fea0003c3ffff */
.L_x_48:
[----:B------:R-:W-:-:S00]  /*3070*/  BRA `(.L_x_48) ;  /* 0xfffffffc00fc7947 */ /* 0x000fc0000383ffff */
[----:B------:R-:W-:-:S00]  /*3080*/  NOP ;  /* 0x0000000000007918 */ /* 0x000fc00000000000 */
[----:B------:R-:W-:-:S00]  /*3090*/  NOP ;  /* 0x0000000000007918 */ /* 0x000fc00000000000 */
[----:B------:R-:W-:-:S00]  /*30a0*/  NOP ;  /* 0x0000000000007918 */ /* 0x000fc00000000000 */
[----:B------:R-:W-:-:S00]  /*30b0*/  NOP ;  /* 0x0000000000007918 */ /* 0x000fc00000000000 */
[----:B------:R-:W-:-:S00]  /*30c0*/  NOP ;  /* 0x0000000000007918 */ /* 0x000fc00000000000 */
[----:B------:R-:W-:-:S00]  /*30d0*/  NOP ;  /* 0x0000000000007918 */ /* 0x000fc00000000000 */
[----:B------:R-:W-:-:S00]  /*30e0*/  NOP ;  /* 0x0000000000007918 */ /* 0x000fc00000000000 */
[----:B------:R-:W-:-:S00]  /*30f0*/  NOP ;  /* 0x0000000000007918 */ /* 0x000fc00000000000 */
.L_x_50:


//--------------------- .nv.global.init           --------------------------
	.section	.nv.global.init,"aw",@progbits
.nv.global.init:
	.type		$str,@object
	.size		$str,(.L_0 - $str)
$str:
        /*0000*/ 	.byte	0x0a, 0x00
.L_0:


//--------------------- .nv.shared._Z18solveFEMConstraintPfPiS_S_S_ff --------------------------
	.section	.nv.shared._Z18solveFEMConstraintPfPiS_S_S_ff,"aw",@nobits
	.sectionflags	@""
	.align	4
.nv.shared._Z18solveFEMConstraintPfPiS_S_S_ff:
	.zero		15360


//--------------------- .nv.shared.reserved.0     --------------------------
	.section	.nv.shared.reserved.0,"aw",@nobits
	.weak		__nv_reservedSMEM_offset_0_alias
	.size		__nv_reservedSMEM_offset_0_alias, 0, 64
	.other		__nv_reservedSMEM_offset_0_alias,@"STO_CUDA_RESERVED_SHARED STV_DEFAULT"
__nv_reservedSMEM_offset_0_alias:
	.zero		0
	.zero		64


//--------------------- .nv.constant0._Z18solveFEMConstraintPfPiS_S_S_ff --------------------------
	.section	.nv.constant0._Z18solveFEMConstraintPfPiS_S_S_ff,"a",@progbits
	.sectionflags	@""
	.align	4
.nv.constant0._Z18solveFEMConstraintPfPiS_S_S_ff:
	.zero		944


//--------------------- SYMBOLS --------------------------

	.type		.nv.reservedSmem.offset0,@object
	.size		.nv.reservedSmem.offset0,0x4
	.type		.nv.reservedSmem.cap,@object
	.size		.nv.reservedSmem.cap,0x4
	.type		vprintf,@function
